def matmul_kernel(
    a_ptr,
    b_ptr,
    c_ptr,
    M,
    N,
    K,
    stride_am,
    stride_ak,
    stride_bk,
    stride_bn,
    stride_cm,
    stride_cn,
    BLOCK_M: tl.constexpr,
    BLOCK_N: tl.constexpr,
    BLOCK_K: tl.constexpr,
    GROUP_M: tl.constexpr,
):
    pid = tl.program_id(axis=0)
    num_pid_m = tl.cdiv(M, BLOCK_M)
    num_pid_n = tl.cdiv(N, BLOCK_N)
    num_pid_in_group = GROUP_M * num_pid_n
    group_id = pid // num_pid_in_group
    first_pid_m = group_id * GROUP_M
    group_size_m = min(num_pid_m - first_pid_m, GROUP_M)
    pid_m = first_pid_m + ((pid % num_pid_in_group) % group_size_m)
    pid_n = (pid % num_pid_in_group) // group_size_m

    offs_am = (pid_m * BLOCK_M + tl.arange(0, BLOCK_M)) % M
    offs_bn = (pid_n * BLOCK_N + tl.arange(0, BLOCK_N)) % N
    offs_k = tl.arange(0, BLOCK_K)
    a_ptrs = a_ptr + offs_am[:, None] * stride_am + offs_k[None, :] * stride_ak
    b_ptrs = b_ptr + offs_k[:, None] * stride_bk + offs_bn[None, :] * stride_bn

    acc = tl.zeros((BLOCK_M, BLOCK_N), dtype=tl.float32)
    for kk in range(0, tl.cdiv(K, BLOCK_K)):
        a = tl.load(a_ptrs, mask=offs_k[None, :] < K - kk * BLOCK_K, other=0.0)
        b = tl.load(b_ptrs, mask=offs_k[:, None] < K - kk * BLOCK_K, other=0.0)
        acc = tl.dot(a, b, acc)
        a_ptrs += BLOCK_K * stride_ak
        b_ptrs += BLOCK_K * stride_bk

    c = acc.to(c_ptr.dtype.element_ty)
    offs_cm = pid_m * BLOCK_M + tl.arange(0, BLOCK_M)
    offs_cn = pid_n * BLOCK_N + tl.arange(0, BLOCK_N)
    c_ptrs = c_ptr + offs_cm[:, None] * stride_cm + offs_cn[None, :] * stride_cn
    mask = (offs_cm[:, None] < M) & (offs_cn[None, :] < N)
    tl.store(c_ptrs, c, mask=mask)

# config = {"BLOCK_K": 32, "BLOCK_M": 128, "BLOCK_N": 16, "GROUP_M": 8, "arch": "sm_80", "dtype": "bf16", "num_ctas": 1, "num_stages": 2, "num_warps": 2}
# arch = sm_80


// ===== COMPILED SASS (sm_80) =====

	.target	sm_80

	.elftype	@"ET_EXEC"


//--------------------- .note.nv.tkinfo           --------------------------
	.section	.note.nv.tkinfo,"",@"SHT_NOTE"
	.sectionflags	@"SHF_NOTE_NV_TKINFO"
	.tkinfo
        /*0018*/ 	.word	0x00000002
        /*0030*/ 	.string	""
        /*0030*/ 	.string	"ptxas"
        /*0030*/ 	.string	"Cuda compilation tools, release 13.0, V13.0.88"
        /*0030*/ 	.string	"Build cuda_13.0.r13.0/compiler.36424714_0"
        /*0030*/ 	.string	"-v  -suppress-debug-info  -lineinfo  -arch sm_80 "



//--------------------- .note.nv.cuinfo           --------------------------
	.section	.note.nv.cuinfo,"",@"SHT_NOTE"
	.sectionflags	@"SHF_NOTE_NV_CUINFO"
        /*0018*/ 	.short	0x0002
        /*001a*/ 	.short	0x0050
        /*001c*/ 	.short	0x0082
	.zero		2


//--------------------- .nv.info                  --------------------------
	.section	.nv.info,"",@"SHT_CUDA_INFO"
	.align	4


	//----- nvinfo : EIATTR_REGCOUNT
	.align		4
        /*0000*/ 	.byte	0x04, 0x2f
        /*0002*/ 	.short	(.L_1 - .L_0)
	.align		4
.L_0:
        /*0004*/ 	.word	index@(matmul_kernel)
        /*0008*/ 	.word	0x000000ff


	//----- nvinfo : EIATTR_FRAME_SIZE
	.align		4
.L_1:
        /*000c*/ 	.byte	0x04, 0x11
        /*000e*/ 	.short	(.L_3 - .L_2)
	.align		4
.L_2:
        /*0010*/ 	.word	index@(matmul_kernel)
        /*0014*/ 	.word	0x00000000


	//----- nvinfo : EIATTR_MIN_STACK_SIZE
	.align		4
.L_3:
        /*0018*/ 	.byte	0x04, 0x12
        /*001a*/ 	.short	(.L_5 - .L_4)
	.align		4
.L_4:
        /*001c*/ 	.word	index@(matmul_kernel)
        /*0020*/ 	.word	0x00000000
.L_5:


//--------------------- .nv.info.matmul_kernel    --------------------------
	.section	.nv.info.matmul_kernel,"",@"SHT_CUDA_INFO"
	.sectionflags	@""
	.align	4


	//----- nvinfo : EIATTR_CUDA_API_VERSION
	.align		4
        /*0000*/ 	.byte	0x04, 0x37
        /*0002*/ 	.short	(.L_7 - .L_6)
.L_6:
        /*0004*/ 	.word	0x00000082


	//----- nvinfo : EIATTR_SW2861232_WAR
	.align		4
.L_7:
        /*0008*/ 	.byte	0x01, 0x35
	.zero		2


	//----- nvinfo : EIATTR_PARAM_CBANK
	.align		4
        /*000c*/ 	.byte	0x04, 0x0a
        /*000e*/ 	.short	(.L_9 - .L_8)
	.align		4
.L_8:
        /*0010*/ 	.word	index@(.nv.constant0.matmul_kernel)
        /*0014*/ 	.short	0x0160
        /*0016*/ 	.short	0x0050


	//----- nvinfo : EIATTR_CBANK_PARAM_SIZE
	.align		4
.L_9:
        /*0018*/ 	.byte	0x03, 0x19
        /*001a*/ 	.short	0x0050


	//----- nvinfo : EIATTR_KPARAM_INFO
	.align		4
        /*001c*/ 	.byte	0x04, 0x17
        /*001e*/ 	.short	(.L_11 - .L_10)
.L_10:
        /*0020*/ 	.word	0x00000000
        /*0024*/ 	.short	0x000d
        /*0026*/ 	.short	0x0048
        /*0028*/ 	.byte	0x00, 0xf4, 0x21, 0x00


	//----- nvinfo : EIATTR_KPARAM_INFO
	.align		4
.L_11:
        /*002c*/ 	.byte	0x04, 0x17
        /*002e*/ 	.short	(.L_13 - .L_12)
.L_12:
        /*0030*/ 	.word	0x00000000
        /*0034*/ 	.short	0x000c
        /*0036*/ 	.short	0x0040
        /*0038*/ 	.byte	0x00, 0xf4, 0x21, 0x00


	//----- nvinfo : EIATTR_KPARAM_INFO
	.align		4
.L_13:
        /*003c*/ 	.byte	0x04, 0x17
        /*003e*/ 	.short	(.L_15 - .L_14)
.L_14:
        /*0040*/ 	.word	0x00000000
        /*0044*/ 	.short	0x000b
        /*0046*/ 	.short	0x0038
        /*0048*/ 	.byte	0x00, 0xf0, 0x11, 0x00


	//----- nvinfo : EIATTR_KPARAM_INFO
	.align		4
.L_15:
        /*004c*/ 	.byte	0x04, 0x17
        /*004e*/ 	.short	(.L_17 - .L_16)
.L_16:
        /*0050*/ 	.word	0x00000000
        /*0054*/ 	.short	0x000a
        /*0056*/ 	.short	0x0034
        /*0058*/ 	.byte	0x00, 0xf0, 0x11, 0x00


	//----- nvinfo : EIATTR_KPARAM_INFO
	.align		4
.L_17:
        /*005c*/ 	.byte	0x04, 0x17
        /*005e*/ 	.short	(.L_19 - .L_18)
.L_18:
        /*0060*/ 	.word	0x00000000
        /*0064*/ 	.short	0x0009
        /*0066*/ 	.short	0x0030
        /*0068*/ 	.byte	0x00, 0xf0, 0x11, 0x00


	//----- nvinfo : EIATTR_KPARAM_INFO
	.align		4
.L_19:
        /*006c*/ 	.byte	0x04, 0x17
        /*006e*/ 	.short	(.L_21 - .L_20)
.L_20:
        /*0070*/ 	.word	0x00000000
        /*0074*/ 	.short	0x0008
        /*0076*/ 	.short	0x002c
        /*0078*/ 	.byte	0x00, 0xf0, 0x11, 0x00


	//----- nvinfo : EIATTR_KPARAM_INFO
	.align		4
.L_21:
        /*007c*/ 	.byte	0x04, 0x17
        /*007e*/ 	.short	(.L_23 - .L_22)
.L_22:
        /*0080*/ 	.word	0x00000000
        /*0084*/ 	.short	0x0007
        /*0086*/ 	.short	0x0028
        /*0088*/ 	.byte	0x00, 0xf0, 0x11, 0x00


	//----- nvinfo : EIATTR_KPARAM_INFO
	.align		4
.L_23:
        /*008c*/ 	.byte	0x04, 0x17
        /*008e*/ 	.short	(.L_25 - .L_24)
.L_24:
        /*0090*/ 	.word	0x00000000
        /*0094*/ 	.short	0x0006
        /*0096*/ 	.short	0x0024
        /*0098*/ 	.byte	0x00, 0xf0, 0x11, 0x00


	//----- nvinfo : EIATTR_KPARAM_INFO
	.align		4
.L_25:
        /*009c*/ 	.byte	0x04, 0x17
        /*009e*/ 	.short	(.L_27 - .L_26)
.L_26:
        /*00a0*/ 	.word	0x00000000
        /*00a4*/ 	.short	0x0005
        /*00a6*/ 	.short	0x0020
        /*00a8*/ 	.byte	0x00, 0xf0, 0x11, 0x00


	//----- nvinfo : EIATTR_KPARAM_INFO
	.align		4
.L_27:
        /*00ac*/ 	.byte	0x04, 0x17
        /*00ae*/ 	.short	(.L_29 - .L_28)
.L_28:
        /*00b0*/ 	.word	0x00000000
        /*00b4*/ 	.short	0x0004
        /*00b6*/ 	.short	0x001c
        /*00b8*/ 	.byte	0x00, 0xf0, 0x11, 0x00


	//----- nvinfo : EIATTR_KPARAM_INFO
	.align		4
.L_29:
        /*00bc*/ 	.byte	0x04, 0x17
        /*00be*/ 	.short	(.L_31 - .L_30)
.L_30:
        /*00c0*/ 	.word	0x00000000
        /*00c4*/ 	.short	0x0003
        /*00c6*/ 	.short	0x0018
        /*00c8*/ 	.byte	0x00, 0xf0, 0x11, 0x00


	//----- nvinfo : EIATTR_KPARAM_INFO
	.align		4
.L_31:
        /*00cc*/ 	.byte	0x04, 0x17
        /*00ce*/ 	.short	(.L_33 - .L_32)
.L_32:
        /*00d0*/ 	.word	0x00000000
        /*00d4*/ 	.short	0x0002
        /*00d6*/ 	.short	0x0010
        /*00d8*/ 	.byte	0x00, 0xf4, 0x21, 0x00


	//----- nvinfo : EIATTR_KPARAM_INFO
	.align		4
.L_33:
        /*00dc*/ 	.byte	0x04, 0x17
        /*00de*/ 	.short	(.L_35 - .L_34)
.L_34:
        /*00e0*/ 	.word	0x00000000
        /*00e4*/ 	.short	0x0001
        /*00e6*/ 	.short	0x0008
        /*00e8*/ 	.byte	0x00, 0xf4, 0x21, 0x00


	//----- nvinfo : EIATTR_KPARAM_INFO
	.align		4
.L_35:
        /*00ec*/ 	.byte	0x04, 0x17
        /*00ee*/ 	.short	(.L_37 - .L_36)
.L_36:
        /*00f0*/ 	.word	0x00000000
        /*00f4*/ 	.short	0x0000
        /*00f6*/ 	.short	0x0000
        /*00f8*/ 	.byte	0x00, 0xf4, 0x21, 0x00


	//----- nvinfo : EIATTR_MAXREG_COUNT
	.align		4
.L_37:
        /*00fc*/ 	.byte	0x03, 0x1b
        /*00fe*/ 	.short	0x00ff


	//----- nvinfo : EIATTR_NUM_BARRIERS
	.align		4
        /*0100*/ 	.byte	0x02, 0x4c
        /*0102*/ 	.byte	0x01
	.zero		1


	//----- nvinfo : EIATTR_MERCURY_ISA_VERSION
	.align		4
        /*0104*/ 	.byte	0x03, 0x5f
        /*0106*/ 	.short	0x0000


	//----- nvinfo : EIATTR_EXIT_INSTR_OFFSETS
	.align		4
        /*0108*/ 	.byte	0x04, 0x1c
        /*010a*/ 	.short	(.L_39 - .L_38)


	//   ....[0]....
.L_38:
        /*010c*/ 	.word	0x00004770


	//   ....[1]....
        /*0110*/ 	.word	0x000047a0


	//----- nvinfo : EIATTR_REQNTID
	.align		4
.L_39:
        /*0114*/ 	.byte	0x04, 0x10
        /*0116*/ 	.short	(.L_41 - .L_40)
.L_40:
        /*0118*/ 	.word	0x00000040
        /*011c*/ 	.word	0x00000001
        /*0120*/ 	.word	0x00000001
.L_41:


//--------------------- .nv.callgraph             --------------------------
	.section	.nv.callgraph,"",@"SHT_CUDA_CALLGRAPH"
	.align	4
	.sectionentsize	8
	.align		4
        /*0000*/ 	.word	0x00000000
	.align		4
        /*0004*/ 	.word	0xffffffff
	.align		4
        /*0008*/ 	.word	0x00000000
	.align		4
        /*000c*/ 	.word	0xfffffffe
	.align		4
        /*0010*/ 	.word	0x00000000
	.align		4
        /*0014*/ 	.word	0xfffffffd
	.align		4
        /*0018*/ 	.word	0x00000000
	.align		4
        /*001c*/ 	.word	0xfffffffc


//--------------------- .nv.rel.action            --------------------------
	.section	.nv.rel.action,"",@"SHT_CUDA_RELOCINFO"
	.align	8
	.sectionentsize	8
        /*0000*/ 	.byte	0x73, 0x00, 0x00, 0x00, 0x00, 0x00, 0x00, 0x00, 0x00, 0x00, 0x00, 0x11, 0x25, 0x00, 0x05, 0x36


//--------------------- .nv.constant0.matmul_kernel --------------------------
	.section	.nv.constant0.matmul_kernel,"a",@progbits
	.sectionflags	@""
	.align	4
.nv.constant0.matmul_kernel:
	.zero		432


//--------------------- .text.matmul_kernel       --------------------------
	.section	.text.matmul_kernel,"ax",@progbits
	.sectioninfo	@"SHI_REGISTERS=255"
	.align	128
        .global         matmul_kernel
        .type           matmul_kernel,@function
        .size           matmul_kernel,(.L_x_5 - matmul_kernel)
        .other          matmul_kernel,@"STO_CUDA_ENTRY STV_DEFAULT"
matmul_kernel:
.text.matmul_kernel:
[----:B------:R-:W-:Y:S02]  /*0000*/  IMAD.MOV.U32 R1, RZ, RZ, c[0x0][0x28] ;  /* 0x00000a00ff017624 */ /* 0x000fe400078e00ff */
[----:B------:R-:W-:Y:S01]  /*0010*/  IMAD.MOV.U32 R0, RZ, RZ, c[0x0][0x17c] ;  /* 0x00005f00ff007624 */ /* 0x000fe200078e00ff */
[----:B------:R-:W0:Y:S01]  /*0020*/  S2R R5, SR_CTAID.X ;  /* 0x0000000000057919 */ /* 0x000e220000002500 */
[----:B------:R-:W-:Y:S02]  /*0030*/  ULDC UR4, c[0x0][0x180] ;  /* 0x0000600000047ab9 */ /* 0x000fe40000000800 */
[----:B------:R-:W-:Y:S01]  /*0040*/  UIADD3 UR5, UR4, 0x1f, URZ ;  /* 0x0000001f04057890 */ /* 0x000fe2000fffe03f */
[----:B------:R-:W-:Y:S01]  /*0050*/  IADD3 R0, R0, 0xf, RZ ;  /* 0x0000000f00007810 */ /* 0x000fe20007ffe0ff */
[----:B------:R-:W-:Y:S02]  /*0060*/  ULDC.64 UR30, c[0x0][0x118] ;  /* 0x00004600001e7ab9 */ /* 0x000fe40000000a00 */
[----:B------:R-:W-:Y:S01]  /*0070*/  UISETP.GT.AND UP0, UPT, UR5, 0x1f, UPT ;  /* 0x0000001f0500788c */ /* 0x000fe2000bf04270 */
[----:B------:R-:W-:-:S04]  /*0080*/  SHF.R.S32.HI R3, RZ, 0x1f, R0 ;  /* 0x0000001fff037819 */ /* 0x000fc80000011400 */
[----:B------:R-:W-:-:S04]  /*0090*/  LEA.HI R3, R3, R0, RZ, 0x4 ;  /* 0x0000000003037211 */ /* 0x000fc800078f20ff */
[----:B------:R-:W-:-:S05]  /*00a0*/  SHF.R.S32.HI R3, RZ, 0x4, R3 ;  /* 0x00000004ff037819 */ /* 0x000fca0000011403 */
[----:B------:R-:W-:Y:S01]  /*00b0*/  IMAD.SHL.U32 R4, R3, 0x8, RZ ;  /* 0x0000000803047824 */ /* 0x000fe200078e00ff */
[----:B0-----:R-:W-:-:S04]  /*00c0*/  IABS R8, R5 ;  /* 0x0000000500087213 */ /* 0x001fc80000000000 */
[-C--:B------:R-:W-:Y:S02]  /*00d0*/  IABS R7, R4.reuse ;  /* 0x0000000400077213 */ /* 0x080fe40000000000 */
[----:B------:R-:W-:Y:S02]  /*00e0*/  IABS R10, R4 ;  /* 0x00000004000a7213 */ /* 0x000fe40000000000 */
[----:B------:R-:W0:Y:S08]  /*00f0*/  I2F.RP R0, R7 ;  /* 0x0000000700007306 */ /* 0x000e300000209400 */
[----:B0-----:R-:W0:Y:S02]  /*0100*/  MUFU.RCP R0, R0 ;  /* 0x0000000000007308 */ /* 0x001e240000001000 */
[----:B0-----:R-:W-:Y:S01]  /*0110*/  IADD3 R2, R0, 0xffffffe, RZ ;  /* 0x0ffffffe00027810 */ /* 0x001fe20007ffe0ff */
[----:B------:R-:W-:-:S02]  /*0120*/  IMAD.MOV R0, RZ, RZ, -R10 ;  /* 0x000000ffff007224 */ /* 0x000fc400078e0a0a */
[----:B------:R-:W-:-:S03]  /*0130*/  IMAD.U32 R10, RZ, RZ, UR5 ;  /* 0x00000005ff0a7e24 */ /* 0x000fc6000f8e00ff */
[----:B------:R0:W1:Y:S02]  /*0140*/  F2I.FTZ.U32.TRUNC.NTZ R3, R2 ;  /* 0x0000000200037305 */ /* 0x000064000021f000 */
[----:B0-----:R-:W-:Y:S02]  /*0150*/  IMAD.MOV.U32 R2, RZ, RZ, RZ ;  /* 0x000000ffff027224 */ /* 0x001fe400078e00ff */
[----:B-1----:R-:W-:-:S04]  /*0160*/  IMAD.MOV R6, RZ, RZ, -R3 ;  /* 0x000000ffff067224 */ /* 0x002fc800078e0a03 */
[----:B------:R-:W-:Y:S02]  /*0170*/  IMAD R9, R6, R7, RZ ;  /* 0x0000000706097224 */ /* 0x000fe400078e02ff */
[----:B------:R-:W-:Y:S02]  /*0180*/  IMAD.MOV.U32 R6, RZ, RZ, R8 ;  /* 0x000000ffff067224 */ /* 0x000fe400078e0008 */
[----:B------:R-:W-:-:S06]  /*0190*/  IMAD.HI.U32 R3, R3, R9, R2 ;  /* 0x0000000903037227 */ /* 0x000fcc00078e0002 */
[----:B------:R-:W-:-:S04]  /*01a0*/  IMAD.HI.U32 R3, R3, R6, RZ ;  /* 0x0000000603037227 */ /* 0x000fc800078e00ff */
[----:B------:R-:W-:-:S05]  /*01b0*/  IMAD R0, R3, R0, R6 ;  /* 0x0000000003007224 */ /* 0x000fca00078e0206 */
[----:B------:R-:W-:-:S13]  /*01c0*/  ISETP.GT.U32.AND P1, PT, R7, R0, PT ;  /* 0x000000000700720c */ /* 0x000fda0003f24070 */
[----:B------:R-:W-:Y:S01]  /*01d0*/  @!P1 IMAD.IADD R0, R0, 0x1, -R7 ;  /* 0x0000000100009824 */ /* 0x000fe200078e0a07 */
[----:B------:R-:W-:Y:S02]  /*01e0*/  @!P1 IADD3 R3, R3, 0x1, RZ ;  /* 0x0000000103039810 */ /* 0x000fe40007ffe0ff */
[----:B------:R-:W-:Y:S02]  /*01f0*/  ISETP.NE.AND P1, PT, R4, RZ, PT ;  /* 0x000000ff0400720c */ /* 0x000fe40003f25270 */
[----:B------:R-:W-:Y:S02]  /*0200*/  ISETP.GE.U32.AND P0, PT, R0, R7, PT ;  /* 0x000000070000720c */ /* 0x000fe40003f06070 */
[----:B------:R-:W-:-:S04]  /*0210*/  LOP3.LUT R0, R5, R4, RZ, 0x3c, !PT ;  /* 0x0000000405007212 */ /* 0x000fc800078e3cff */
[----:B------:R-:W-:Y:S01]  /*0220*/  ISETP.GE.AND P2, PT, R0, RZ, PT ;  /* 0x000000ff0000720c */ /* 0x000fe20003f46270 */
[----:B------:R-:W-:-:S05]  /*0230*/  IMAD.MOV.U32 R0, RZ, RZ, c[0x0][0x178] ;  /* 0x00005e00ff007624 */ /* 0x000fca00078e00ff */
[----:B------:R-:W-:Y:S02]  /*0240*/  IADD3 R0, R0, 0x7f, RZ ;  /* 0x0000007f00007810 */ /* 0x000fe40007ffe0ff */
[----:B------:R-:W-:-:S05]  /*0250*/  @P0 IADD3 R3, R3, 0x1, RZ ;  /* 0x0000000103030810 */ /* 0x000fca0007ffe0ff */
[----:B------:R-:W-:Y:S01]  /*0260*/  IMAD.MOV.U32 R2, RZ, RZ, R3 ;  /* 0x000000ffff027224 */ /* 0x000fe200078e0003 */
[----:B------:R-:W-:-:S03]  /*0270*/  SHF.R.S32.HI R3, RZ, 0x1f, R0 ;  /* 0x0000001fff037819 */ /* 0x000fc60000011400 */
[----:B------:R-:W-:Y:S01]  /*0280*/  @!P2 IMAD.MOV R2, RZ, RZ, -R2 ;  /* 0x000000ffff02a224 */ /* 0x000fe200078e0a02 */
[----:B------:R-:W-:Y:S02]  /*0290*/  @!P1 LOP3.LUT R2, RZ, R4, RZ, 0x33, !PT ;  /* 0x00000004ff029212 */ /* 0x000fe400078e33ff */
[----:B------:R-:W-:-:S03]  /*02a0*/  LEA.HI R3, R3, R0, RZ, 0x7 ;  /* 0x0000000003037211 */ /* 0x000fc600078f38ff */
[----:B------:R-:W-:Y:S02]  /*02b0*/  IMAD.SHL.U32 R6, R2, 0x8, RZ ;  /* 0x0000000802067824 */ /* 0x000fe400078e00ff */
[----:B------:R-:W-:-:S03]  /*02c0*/  IMAD.MOV R2, RZ, RZ, -R2 ;  /* 0x000000ffff027224 */ /* 0x000fc600078e0a02 */
[----:B------:R-:W-:Y:S01]  /*02d0*/  LEA.HI.SX32 R3, R3, -R6, 0x19 ;  /* 0x8000000603037211 */ /* 0x000fe200078fcaff */
[----:B------:R-:W-:-:S03]  /*02e0*/  IMAD R4, R4, R2, R5 ;  /* 0x0000000204047224 */ /* 0x000fc600078e0205 */
[----:B------:R-:W-:Y:S02]  /*02f0*/  IMNMX R11, R3, 0x8, PT ;  /* 0x00000008030b7817 */ /* 0x000fe40003800200 */
[----:B------:R-:W-:Y:S02]  /*0300*/  IABS R9, R4 ;  /* 0x0000000400097213 */ /* 0x000fe40000000000 */
[----:B------:R-:W-:-:S04]  /*0310*/  IABS R7, R11 ;  /* 0x0000000b00077213 */ /* 0x000fc80000000000 */
[----:B------:R-:W0:Y:S08]  /*0320*/  I2F.RP R0, R7 ;  /* 0x0000000700007306 */ /* 0x000e300000209400 */
[----:B0-----:R-:W0:Y:S02]  /*0330*/  MUFU.RCP R0, R0 ;  /* 0x0000000000007308 */ /* 0x001e240000001000 */
[----:B0-----:R-:W-:-:S06]  /*0340*/  IADD3 R3, R0, 0xffffffe, RZ ;  /* 0x0ffffffe00037810 */ /* 0x001fcc0007ffe0ff */
[----:B------:R-:W0:Y:S02]  /*0350*/  F2I.FTZ.U32.TRUNC.NTZ R3, R3 ;  /* 0x0000000300037305 */ /* 0x000e24000021f000 */
[----:B0-----:R-:W-:-:S04]  /*0360*/  IMAD.MOV R8, RZ, RZ, -R3 ;  /* 0x000000ffff087224 */ /* 0x001fc800078e0a03 */
[----:B------:R-:W-:Y:S01]  /*0370*/  IMAD.MOV.U32 R2, RZ, RZ, R8 ;  /* 0x000000ffff027224 */ /* 0x000fe200078e0008 */
[----:B------:R-:W-:-:S03]  /*0380*/  IABS R8, R11 ;  /* 0x0000000b00087213 */ /* 0x000fc60000000000 */
[----:B------:R-:W-:Y:S02]  /*0390*/  IMAD R5, R2, R7, RZ ;  /* 0x0000000702057224 */ /* 0x000fe400078e02ff */
[----:B------:R-:W-:Y:S02]  /*03a0*/  IMAD.MOV.U32 R2, RZ, RZ, RZ ;  /* 0x000000ffff027224 */ /* 0x000fe400078e00ff */
[----:B------:R-:W-:Y:S02]  /*03b0*/  IMAD.MOV R0, RZ, RZ, -R8 ;  /* 0x000000ffff007224 */ /* 0x000fe400078e0a08 */
[----:B------:R-:W-:Y:S01]  /*03c0*/  IMAD.HI.U32 R2, R3, R5, R2 ;  /* 0x0000000503027227 */ /* 0x000fe200078e0002 */
[----:B------:R-:W-:-:S04]  /*03d0*/  LOP3.LUT R3, R4, R11, RZ, 0x3c, !PT ;  /* 0x0000000b04037212 */ /* 0x000fc800078e3cff */
[----:B------:R-:W-:Y:S01]  /*03e0*/  ISETP.GE.AND P2, PT, R3, RZ, PT ;  /* 0x000000ff0300720c */ /* 0x000fe20003f46270 */
[----:B------:R-:W-:-:S04]  /*03f0*/  IMAD.HI.U32 R2, R2, R9, RZ ;  /* 0x0000000902027227 */ /* 0x000fc800078e00ff */
[----:B------:R-:W-:Y:S02]  /*0400*/  IMAD R0, R2, R0, R9 ;  /* 0x0000000002007224 */ /* 0x000fe400078e0209 */
[----:B------:R-:W-:-:S03]  /*0410*/  IMAD.MOV.U32 R9, RZ, RZ, c[0x0][0x180] ;  /* 0x00006000ff097624 */ /* 0x000fc600078e00ff */
[----:B------:R-:W-:-:S13]  /*0420*/  ISETP.GT.U32.AND P1, PT, R7, R0, PT ;  /* 0x000000000700720c */ /* 0x000fda0003f24070 */
[----:B------:R-:W-:Y:S01]  /*0430*/  @!P1 IMAD.IADD R0, R0, 0x1, -R7 ;  /* 0x0000000100009824 */ /* 0x000fe200078e0a07 */
[----:B------:R-:W-:Y:S02]  /*0440*/  @!P1 IADD3 R2, R2, 0x1, RZ ;  /* 0x0000000102029810 */ /* 0x000fe40007ffe0ff */
[----:B------:R-:W-:Y:S02]  /*0450*/  ISETP.NE.AND P1, PT, R11, RZ, PT ;  /* 0x000000ff0b00720c */ /* 0x000fe40003f25270 */
[----:B------:R-:W-:Y:S02]  /*0460*/  ISETP.GE.U32.AND P0, PT, R0, R7, PT ;  /* 0x000000070000720c */ /* 0x000fe40003f06070 */
[----:B------:R-:W0:Y:S11]  /*0470*/  S2R R0, SR_TID.X ;  /* 0x0000000000007919 */ /* 0x000e360000002100 */
[----:B------:R-:W-:-:S02]  /*0480*/  @P0 IADD3 R2, R2, 0x1, RZ ;  /* 0x0000000102020810 */ /* 0x000fc40007ffe0ff */
[----:B------:R-:W-:-:S03]  /*0490*/  PLOP3.LUT P0, PT, PT, PT, UP0, 0x80, 0x0 ;  /* 0x000000000000781c */ /* 0x000fc60003f0f008 */
[----:B------:R-:W-:Y:S01]  /*04a0*/  @!P2 IMAD.MOV R2, RZ, RZ, -R2 ;  /* 0x000000ffff02a224 */ /* 0x000fe200078e0a02 */
[----:B------:R-:W-:-:S05]  /*04b0*/  @!P1 LOP3.LUT R2, RZ, R11, RZ, 0x33, !PT ;  /* 0x0000000bff029212 */ /* 0x000fca00078e33ff */
[----:B------:R-:W-:Y:S02]  /*04c0*/  IMAD.SHL.U32 R5, R2, 0x10, RZ ;  /* 0x0000001002057824 */ /* 0x000fe400078e00ff */
[----:B------:R-:W-:Y:S01]  /*04d0*/  IMAD.MOV R2, RZ, RZ, -R2 ;  /* 0x000000ffff027224 */ /* 0x000fe200078e0a02 */
[----:B0-----:R-:W-:Y:S01]  /*04e0*/  LOP3.LUT R7, R0, 0x20, RZ, 0xc0, !PT ;  /* 0x0000002000077812 */ /* 0x001fe200078ec0ff */
[----:B------:R0:W1:Y:S02]  /*04f0*/  R2UR UR7, R5 ;  /* 0x00000000050773c2 */ /* 0x00006400000e0000 */
[----:B------:R-:W-:-:S04]  /*0500*/  IMAD R2, R11, R2, R4 ;  /* 0x000000020b027224 */ /* 0x000fc800078e0204 */
[----:B------:R-:W-:Y:S01]  /*0510*/  IMAD.IADD R3, R6, 0x1, R2 ;  /* 0x0000000106037824 */ /* 0x000fe200078e0202 */
[----:B------:R-:W-:Y:S01]  /*0520*/  LOP3.LUT R2, R0, 0x3f, RZ, 0xc0, !PT ;  /* 0x0000003f00027812 */ /* 0x000fe200078ec0ff */
[----:B------:R0:W2:Y:S04]  /*0530*/  R2UR UR6, R7 ;  /* 0x00000000070673c2 */ /* 0x0000a800000e0000 */
[----:B------:R-:W-:-:S05]  /*0540*/  IMAD R3, R3, 0x80, R2 ;  /* 0x0000008003037824 */ /* 0x000fca00078e0202 */
[----:B------:R-:W-:Y:S01]  /*0550*/  IADD3 R4, R3, 0x40, RZ ;  /* 0x0000004003047810 */ /* 0x000fe20007ffe0ff */
[----:B012---:R-:W-:Y:S05]  /*0560*/  @P0 BRA `(.L_x_0) ;  /* 0x000000a000000947 */ /* 0x007fea0003800000 */
[----:B------:R-:W-:Y:S01]  /*0570*/  IMAD.SHL.U32 R5, R0, 0x80, RZ ;  /* 0x0000008000057824 */ /* 0x000fe200078e00ff */
[----:B------:R-:W-:Y:S01]  /*0580*/  CS2R R128, SRZ ;  /* 0x0000000000807805 */ /* 0x000fe2000001ff00 */
[----:B------:R-:W-:Y:S01]  /*0590*/  CS2R R130, SRZ ;  /* 0x0000000000827805 */ /* 0x000fe2000001ff00 */
[----:B------:R-:W-:Y:S01]  /*05a0*/  CS2R R12, SRZ ;  /* 0x00000000000c7805 */ /* 0x000fe2000001ff00 */
[----:B------:R-:W-:Y:S01]  /*05b0*/  CS2R R14, SRZ ;  /* 0x00000000000e7805 */ /* 0x000fe2000001ff00 */
[----:B------:R-:W-:Y:S01]  /*05c0*/  CS2R R124, SRZ ;  /* 0x00000000007c7805 */ /* 0x000fe2000001ff00 */
[----:B------:R-:W-:Y:S01]  /*05d0*/  CS2R R126, SRZ ;  /* 0x00000000007e7805 */ /* 0x000fe2000001ff00 */
[----:B------:R-:W-:Y:S01]  /*05e0*/  CS2R R8, SRZ ;  /* 0x0000000000087805 */ /* 0x000fe2000001ff00 */
[----:B------:R-:W-:Y:S01]  /*05f0*/  CS2R R10, SRZ ;  /* 0x00000000000a7805 */ /* 0x000fe2000001ff00 */
[----:B------:R-:W-:Y:S05]  /*0600*/  BRA `(.L_x_1) ;  /* 0x0000348000007947 */ /* 0x000fea0003800000 */
.L_x_0:
[----:B------:R-:W-:Y:S01]  /*0610*/  IABS R7, c[0x0][0x17c] ;  /* 0x00005f0000077a13 */ /* 0x000fe20000000000 */
[----:B------:R-:W-:Y:S01]  /*0620*/  ULEA.HI UR9, UR6, UR7, URZ, 0x1b ;  /* 0x0000000706097291 */ /* 0x000fe2000f8fd83f */
[----:B------:R-:W-:Y:S01]  /*0630*/  IABS R14, c[0x0][0x178] ;  /* 0x00005e00000e7a13 */ /* 0x000fe20000000000 */
[----:B------:R-:W-:Y:S01]  /*0640*/  ULDC.64 UR32, c[0x0][0x188] ;  /* 0x0000620000207ab9 */ /* 0x000fe20000000a00 */
[----:B------:R-:W0:Y:S01]  /*0650*/  R2UR UR10, R7 ;  /* 0x00000000070a73c2 */ /* 0x000e2200000e0000 */
[----:B------:R-:W-:Y:S01]  /*0660*/  UIADD3 UR14, UR9, 0xe, URZ ;  /* 0x0000000e090e7890 */ /* 0x000fe2000fffe03f */
[----:B------:R-:W-:Y:S01]  /*0670*/  ISETP.GE.AND P3, PT, R3, RZ, PT ;  /* 0x000000ff0300720c */ /* 0x000fe20003f66270 */
[----:B------:R-:W-:Y:S01]  /*0680*/  UIADD3 UR11, UR9, 0xc, URZ ;  /* 0x0000000c090b7890 */ /* 0x000fe2000fffe03f */
[----:B------:R-:W-:Y:S01]  /*0690*/  IMAD.MOV.U32 R209, RZ, RZ, c[0x0][0x188] ;  /* 0x00006200ffd17624 */ /* 0x000fe200078e00ff */
[----:B------:R-:W-:Y:S01]  /*06a0*/  UIMAD UR5, UR32, 0x1f, URZ ;  /* 0x0000001f200578a4 */ /* 0x000fe2000f8e023f */
[----:B------:R-:W-:Y:S01]  /*06b0*/  CS2R R132, SRZ ;  /* 0x0000000000847805 */ /* 0x000fe2000001ff00 */
[----:B------:R-:W-:Y:S01]  /*06c0*/  UIADD3 UR16, UR9, 0xa, URZ ;  /* 0x0000000a09107890 */ /* 0x000fe2000fffe03f */
[----:B------:R-:W-:Y:S01]  /*06d0*/  CS2R R134, SRZ ;  /* 0x0000000000867805 */ /* 0x000fe2000001ff00 */
[----:B------:R-:W-:Y:S01]  /*06e0*/  UIADD3 UR12, UR9, 0x8, URZ ;  /* 0x00000008090c7890 */ /* 0x000fe2000fffe03f */
[----:B------:R-:W-:Y:S01]  /*06f0*/  CS2R R128, SRZ ;  /* 0x0000000000807805 */ /* 0x000fe2000001ff00 */
[----:B------:R-:W-:Y:S01]  /*0700*/  IMAD.U32 R11, RZ, RZ, UR5 ;  /* 0x00000005ff0b7e24 */ /* 0x000fe2000f8e00ff */
[----:B------:R-:W-:Y:S01]  /*0710*/  UIADD3 UR15, UR9, 0x6, URZ ;  /* 0x00000006090f7890 */ /* 0x000fe2000fffe03f */
[----:B------:R-:W-:Y:S01]  /*0720*/  CS2R R130, SRZ ;  /* 0x0000000000827805 */ /* 0x000fe2000001ff00 */
[----:B------:R-:W-:Y:S01]  /*0730*/  UIADD3 UR13, UR9, 0x4, URZ ;  /* 0x00000004090d7890 */ /* 0x000fe2000fffe03f */
[----:B------:R-:W-:Y:S01]  /*0740*/  CS2R R120, SRZ ;  /* 0x0000000000787805 */ /* 0x000fe2000001ff00 */
[----:B------:R-:W-:Y:S01]  /*0750*/  UIADD3 UR8, UR9, 0x2, URZ ;  /* 0x0000000209087890 */ /* 0x000fe2000fffe03f */
[----:B------:R-:W-:Y:S01]  /*0760*/  CS2R R122, SRZ ;  /* 0x00000000007a7805 */ /* 0x000fe2000001ff00 */
[----:B------:R-:W-:Y:S01]  /*0770*/  UMOV UR4, URZ ;  /* 0x0000003f00047c82 */ /* 0x000fe20008000000 */
[----:B------:R-:W-:Y:S01]  /*0780*/  CS2R R124, SRZ ;  /* 0x00000000007c7805 */ /* 0x000fe2000001ff00 */
[----:B------:R-:W-:Y:S01]  /*0790*/  UISETP.GE.AND UP1, UPT, UR9, URZ, UPT ;  /* 0x0000003f0900728c */ /* 0x000fe2000bf26270 */
[----:B------:R-:W-:Y:S01]  /*07a0*/  CS2R R126, SRZ ;  /* 0x00000000007e7805 */ /* 0x000fe2000001ff00 */
[----:B------:R-:W-:Y:S01]  /*07b0*/  USHF.L.U32 UR17, UR33, 0x5, URZ ;  /* 0x0000000521117899 */ /* 0x000fe2000800063f */
[----:B------:R-:W-:Y:S01]  /*07c0*/  CS2R R108, SRZ ;  /* 0x00000000006c7805 */ /* 0x000fe2000001ff00 */
[----:B0-----:R-:W0:Y:S01]  /*07d0*/  I2F.RP R5, UR10 ;  /* 0x0000000a00057d06 */ /* 0x001e220008209400 */
[----:B------:R-:W-:Y:S01]  /*07e0*/  UIMAD UR61, UR32, 0x1e, URZ ;  /* 0x0000001e203d78a4 */ /* 0x000fe2000f8e023f */
[----:B------:R-:W-:Y:S01]  /*07f0*/  CS2R R110, SRZ ;  /* 0x00000000006e7805 */ /* 0x000fe2000001ff00 */
[----:B------:R-:W-:Y:S01]  /*0800*/  UIMAD UR60, UR32, 0x1d, URZ ;  /* 0x0000001d203c78a4 */ /* 0x000fe2000f8e023f */
[----:B------:R-:W-:Y:S01]  /*0810*/  CS2R R112, SRZ ;  /* 0x0000000000707805 */ /* 0x000fe2000001ff00 */
[----:B------:R-:W-:Y:S01]  /*0820*/  UIMAD UR59, UR32, 0x1c, URZ ;  /* 0x0000001c203b78a4 */ /* 0x000fe2000f8e023f */
[----:B------:R-:W-:Y:S01]  /*0830*/  CS2R R114, SRZ ;  /* 0x0000000000727805 */ /* 0x000fe2000001ff00 */
[----:B------:R-:W-:Y:S01]  /*0840*/  UIMAD UR58, UR32, 0x1b, URZ ;  /* 0x0000001b203a78a4 */ /* 0x000fe2000f8e023f */
[----:B------:R-:W-:Y:S01]  /*0850*/  IMAD.U32 R21, RZ, RZ, UR61 ;  /* 0x0000003dff157e24 */ /* 0x000fe2000f8e00ff */
[----:B------:R-:W-:Y:S01]  /*0860*/  UIMAD UR54, UR32, 0x1a, URZ ;  /* 0x0000001a203678a4 */ /* 0x000fe2000f8e023f */
[----:B------:R-:W-:Y:S01]  /*0870*/  IMAD.U32 R25, RZ, RZ, UR60 ;  /* 0x0000003cff197e24 */ /* 0x000fe2000f8e00ff */
[----:B------:R-:W-:Y:S01]  /*0880*/  UIMAD UR18, UR32, 0x19, URZ ;  /* 0x00000019201278a4 */ /* 0x000fe2000f8e023f */
[----:B------:R-:W-:Y:S01]  /*0890*/  IMAD.U32 R29, RZ, RZ, UR59 ;  /* 0x0000003bff1d7e24 */ /* 0x000fe2000f8e00ff */
[----:B------:R-:W-:Y:S01]  /*08a0*/  UIMAD UR43, UR32, 0x18, URZ ;  /* 0x00000018202b78a4 */ /* 0x000fe2000f8e023f */
[----:B------:R-:W-:Y:S01]  /*08b0*/  IMAD.U32 R33, RZ, RZ, UR58 ;  /* 0x0000003aff217e24 */ /* 0x000fe2000f8e00ff */
[----:B------:R-:W-:Y:S01]  /*08c0*/  UIMAD UR42, UR32, 0x17, URZ ;  /* 0x00000017202a78a4 */ /* 0x000fe2000f8e023f */
[----:B0-----:R-:W0:Y:S01]  /*08d0*/  MUFU.RCP R5, R5 ;  /* 0x0000000500057308 */ /* 0x001e220000001000 */
        /* <DEDUP_REMOVED lines=12> */
[----:B------:R-:W-:Y:S01]  /*09a0*/  USHF.L.U32 UR28, UR32, 0x4, URZ ;  /* 0x00000004201c7899 */ /* 0x000fe2000800063f */
[----:B------:R-:W-:Y:S01]  /*09b0*/  IMAD.U32 R61, RZ, RZ, UR39 ;  /* 0x00000027ff3d7e24 */ /* 0x000fe2000f8e00ff */
[----:B------:R-:W-:Y:S01]  /*09c0*/  UIMAD UR27, UR32, 0xf, URZ ;  /* 0x0000000f201b78a4 */ /* 0x000fe2000f8e023f */
[----:B0-----:R-:W-:Y:S01]  /*09d0*/  IADD3 R6, R5, 0xffffffe, RZ ;  /* 0x0ffffffe05067810 */ /* 0x001fe20007ffe0ff */
[----:B------:R-:W-:Y:S01]  /*09e0*/  IMAD.U32 R5, RZ, RZ, UR14 ;  /* 0x0000000eff057e24 */ /* 0x000fe2000f8e00ff */
[----:B------:R-:W-:Y:S01]  /*09f0*/  UIMAD UR26, UR32, 0xe, URZ ;  /* 0x0000000e201a78a4 */ /* 0x000fe2000f8e023f */
[----:B------:R-:W-:Y:S01]  /*0a00*/  IMAD.U32 R65, RZ, RZ, UR38 ;  /* 0x00000026ff417e24 */ /* 0x000fe2000f8e00ff */
[----:B------:R-:W-:Y:S01]  /*0a10*/  UIMAD UR25, UR32, 0xd, URZ ;  /* 0x0000000d201978a4 */ /* 0x000fe2000f8e023f */
[----:B------:R-:W-:Y:S01]  /*0a20*/  IMAD.U32 R69, RZ, RZ, UR33 ;  /* 0x00000021ff457e24 */ /* 0x000fe2000f8e00ff */
[----:B------:R-:W0:Y:S01]  /*0a30*/  F2I.FTZ.U32.TRUNC.NTZ R6, R6 ;  /* 0x0000000600067305 */ /* 0x000e22000021f000 */
[----:B------:R-:W-:Y:S01]  /*0a40*/  IABS R7, R5 ;  /* 0x0000000500077213 */ /* 0x000fe20000000000 */
[----:B------:R-:W-:Y:S01]  /*0a50*/  IMAD.U32 R5, RZ, RZ, UR11 ;  /* 0x0000000bff057e24 */ /* 0x000fe2000f8e00ff */
[----:B------:R-:W-:Y:S01]  /*0a60*/  UIMAD UR24, UR32, 0xc, URZ ;  /* 0x0000000c201878a4 */ /* 0x000fe2000f8e023f */
[----:B------:R-:W-:Y:S01]  /*0a70*/  IMAD.U32 R73, RZ, RZ, UR29 ;  /* 0x0000001dff497e24 */ /* 0x000fe2000f8e00ff */
[----:B------:R1:W2:Y:S01]  /*0a80*/  R2UR UR52, R7 ;  /* 0x00000000073473c2 */ /* 0x0002a200000e0000 */
[----:B------:R-:W-:Y:S01]  /*0a90*/  UIMAD UR23, UR32, 0xb, URZ ;  /* 0x0000000b201778a4 */ /* 0x000fe2000f8e023f */
[----:B------:R-:W-:Y:S01]  /*0aa0*/  IABS R5, R5 ;  /* 0x0000000500057213 */ /* 0x000fe20000000000 */
[----:B------:R-:W-:Y:S01]  /*0ab0*/  UIMAD UR22, UR32, 0xa, URZ ;  /* 0x0000000a201678a4 */ /* 0x000fe2000f8e023f */
[----:B------:R-:W-:Y:S01]  /*0ac0*/  IMAD.U32 R145, RZ, RZ, UR28 ;  /* 0x0000001cff917e24 */ /* 0x000fe2000f8e00ff */
[----:B------:R-:W-:Y:S01]  /*0ad0*/  UIMAD UR21, UR32, 0x9, URZ ;  /* 0x00000009201578a4 */ /* 0x000fe2000f8e023f */
[----:B------:R-:W-:Y:S01]  /*0ae0*/  IMAD.U32 R153, RZ, RZ, UR27 ;  /* 0x0000001bff997e24 */ /* 0x000fe2000f8e00ff */
[----:B------:R-:W-:Y:S01]  /*0af0*/  USHF.L.U32 UR20, UR32, 0x3, URZ ;  /* 0x0000000320147899 */ /* 0x000fe2000800063f */
[----:B------:R-:W-:Y:S01]  /*0b00*/  IMAD.U32 R157, RZ, RZ, UR26 ;  /* 0x0000001aff9d7e24 */ /* 0x000fe2000f8e00ff */
[----:B------:R-:W-:Y:S01]  /*0b10*/  UIMAD UR19, UR32, 0x7, URZ ;  /* 0x00000007201378a4 */ /* 0x000fe2000f8e023f */
[----:B------:R-:W-:Y:S01]  /*0b20*/  IMAD.U32 R161, RZ, RZ, UR25 ;  /* 0x00000019ffa17e24 */ /* 0x000fe2000f8e00ff */
[----:B0-----:R0:W3:Y:S01]  /*0b30*/  R2UR UR5, R6 ;  /* 0x00000000060573c2 */ /* 0x0010e200000e0000 */
[----:B------:R-:W-:Y:S01]  /*0b40*/  UIMAD UR44, UR32, 0x6, URZ ;  /* 0x00000006202c78a4 */ /* 0x000fe2000f8e023f */
[----:B------:R-:W-:Y:S01]  /*0b50*/  IMAD.U32 R165, RZ, RZ, UR24 ;  /* 0x00000018ffa57e24 */ /* 0x000fe2000f8e00ff */
[----:B------:R-:W-:Y:S01]  /*0b60*/  UIMAD UR47, UR32, 0x5, URZ ;  /* 0x00000005202f78a4 */ /* 0x000fe2000f8e023f */
[----:B------:R-:W-:Y:S01]  /*0b70*/  IMAD.U32 R169, RZ, RZ, UR23 ;  /* 0x00000017ffa97e24 */ /* 0x000fe2000f8e00ff */
[----:B------:R-:W-:Y:S01]  /*0b80*/  USHF.L.U32 UR57, UR32, 0x5, URZ ;  /* 0x0000000520397899 */ /* 0x000fe2000800063f */
[----:B------:R-:W-:Y:S01]  /*0b90*/  IMAD.U32 R173, RZ, RZ, UR22 ;  /* 0x00000016ffad7e24 */ /* 0x000fe2000f8e00ff */
[----:B------:R-:W-:Y:S01]  /*0ba0*/  CS2R R116, SRZ ;  /* 0x0000000000747805 */ /* 0x000fe2000001ff00 */
[----:B0-----:R-:W-:Y:S01]  /*0bb0*/  IMAD.MOV.U32 R6, RZ, RZ, R5 ;  /* 0x000000ffff067224 */ /* 0x001fe200078e0005 */
[----:B------:R-:W-:Y:S01]  /*0bc0*/  CS2R R118, SRZ ;  /* 0x0000000000767805 */ /* 0x000fe2000001ff00 */
[----:B------:R-:W-:Y:S01]  /*0bd0*/  IMAD.U32 R5, RZ, RZ, UR16 ;  /* 0x00000010ff057e24 */ /* 0x000fe2000f8e00ff */
[----:B------:R-:W-:Y:S01]  /*0be0*/  CS2R R104, SRZ ;  /* 0x0000000000687805 */ /* 0x000fe2000001ff00 */
[----:B------:R0:W4:Y:S01]  /*0bf0*/  R2UR UR51, R6 ;  /* 0x00000000063373c2 */ /* 0x00012200000e0000 */
[----:B------:R-:W-:Y:S01]  /*0c00*/  IMAD.U32 R177, RZ, RZ, UR21 ;  /* 0x00000015ffb17e24 */ /* 0x000fe2000f8e00ff */
[----:B------:R-:W-:Y:S01]  /*0c10*/  CS2R R106, SRZ ;  /* 0x00000000006a7805 */ /* 0x000fe2000001ff00 */
[----:B-1----:R-:W-:Y:S01]  /*0c20*/  IABS R7, R5 ;  /* 0x0000000500077213 */ /* 0x002fe20000000000 */
[----:B------:R-:W-:-:S02]  /*0c30*/  IMAD.U32 R5, RZ, RZ, UR12 ;  /* 0x0000000cff057e24 */ /* 0x000fc4000f8e00ff */
[----:B------:R-:W-:Y:S02]  /*0c40*/  IMAD.U32 R181, RZ, RZ, UR20 ;  /* 0x00000014ffb57e24 */ /* 0x000fe4000f8e00ff */
[----:B------:R1:W5:Y:S01]  /*0c50*/  R2UR UR48, R7 ;  /* 0x00000000073073c2 */ /* 0x00036200000e0000 */
[----:B------:R-:W-:Y:S01]  /*0c60*/  IABS R5, R5 ;  /* 0x0000000500057213 */ /* 0x000fe20000000000 */
[----:B------:R-:W-:Y:S01]  /*0c70*/  IMAD.U32 R185, RZ, RZ, UR19 ;  /* 0x00000013ffb97e24 */ /* 0x000fe2000f8e00ff */
[----:B------:R-:W-:Y:S01]  /*0c80*/  ULDC.64 UR18, c[0x0][0x160] ;  /* 0x0000580000127ab9 */ /* 0x000fe20000000a00 */
[----:B------:R-:W-:Y:S01]  /*0c90*/  IMAD.U32 R189, RZ, RZ, UR44 ;  /* 0x0000002cffbd7e24 */ /* 0x000fe2000f8e00ff */
[----:B---3--:R-:W-:Y:S01]  /*0ca0*/  UIADD3 UR34, URZ, -UR5, URZ ;  /* 0x800000053f227290 */ /* 0x008fe2000fffe03f */
[----:B0-----:R-:W-:Y:S02]  /*0cb0*/  IMAD.MOV.U32 R6, RZ, RZ, R5 ;  /* 0x000000ffff067224 */ /* 0x001fe400078e0005 */
[----:B------:R-:W-:Y:S01]  /*0cc0*/  IMAD.U32 R5, RZ, RZ, UR15 ;  /* 0x0000000fff057e24 */ /* 0x000fe2000f8e00ff */
[----:B------:R-:W-:Y:S01]  /*0cd0*/  UIMAD UR34, UR34, UR10, URZ ;  /* 0x0000000a222272a4 */ /* 0x000fe2000f8e023f */
[----:B------:R0:W3:Y:S01]  /*0ce0*/  R2UR UR49, R6 ;  /* 0x00000000063173c2 */ /* 0x0000e200000e0000 */
[----:B------:R-:W-:-:S02]  /*0cf0*/  IMAD.U32 R193, RZ, RZ, UR47 ;  /* 0x0000002fffc17e24 */ /* 0x000fc4000f8e00ff */
[----:B-1----:R-:W-:Y:S01]  /*0d00*/  IABS R7, R5 ;  /* 0x0000000500077213 */ /* 0x002fe20000000000 */
[----:B------:R-:W-:Y:S01]  /*0d10*/  IMAD.U32 R5, RZ, RZ, UR13 ;  /* 0x0000000dff057e24 */ /* 0x000fe2000f8e00ff */
[----:B------:R-:W-:-:S03]  /*0d20*/  UIMAD.WIDE.U32 UR4, UR5, UR34, UR4 ;  /* 0x00000022050472a5 */ /* 0x000fc6000f8e0004 */
[----:B------:R-:W1:Y:S01]  /*0d30*/  R2UR UR45, R7 ;  /* 0x00000000072d73c2 */ /* 0x000e6200000e0000 */
[----:B0-----:R-:W-:Y:S01]  /*0d40*/  IABS R6, R5 ;  /* 0x0000000500067213 */ /* 0x001fe20000000000 */
[----:B------:R-:W-:Y:S02]  /*0d50*/  IMAD.U32 R5, RZ, RZ, UR8 ;  /* 0x00000008ff057e24 */ /* 0x000fe4000f8e00ff */
[----:B------:R-:W-:Y:S02]  /*0d60*/  UMOV UR53, UR5 ;  /* 0x0000000500357c82 */ /* 0x000fe40008000000 */
[----:B--2---:R-:W-:Y:S01]  /*0d70*/  UIMAD.WIDE.U32 UR34, UR53, UR52, URZ ;  /* 0x00000034352272a5 */ /* 0x004fe2000f8e003f */
[----:B------:R-:W-:Y:S01]  /*0d80*/  IABS R8, R5 ;  /* 0x0000000500087213 */ /* 0x000fe20000000000 */
[----:B------:R-:W-:Y:S01]  /*0d90*/  IMAD.U32 R5, RZ, RZ, UR9 ;  /* 0x00000009ff057e24 */ /* 0x000fe2000f8e00ff */
[----:B------:R0:W2:Y:S01]  /*0da0*/  R2UR UR46, R6 ;  /* 0x00000000062e73c2 */ /* 0x0000a200000e0000 */
[----:B------:R-:W-:-:S02]  /*0db0*/  UIADD3 UR56, -UR35, URZ, URZ ;  /* 0x0000003f23387290 */ /* 0x000fc4000fffe13f */
[----:B-----5:R-:W-:Y:S01]  /*0dc0*/  UIMAD.WIDE.U32 UR4, UR53, UR48, URZ ;  /* 0x00000030350472a5 */ /* 0x020fe2000f8e003f */
[----:B------:R-:W-:Y:S01]  /*0dd0*/  IABS R5, R5 ;  /* 0x0000000500057213 */ /* 0x000fe20000000000 */
[----:B----4-:R-:W-:Y:S02]  /*0de0*/  UIMAD.WIDE.U32 UR36, UR53, UR51, URZ ;  /* 0x00000033352472a5 */ /* 0x010fe4000f8e003f */
[----:B---3--:R-:W-:Y:S01]  /*0df0*/  UIMAD.WIDE.U32 UR34, UR53, UR49, URZ ;  /* 0x00000031352272a5 */ /* 0x008fe2000f8e003f */
[----:B------:R3:W4:Y:S01]  /*0e00*/  R2UR UR55, R5 ;  /* 0x00000000053773c2 */ /* 0x00072200000e0000 */
[----:B------:R-:W-:Y:S01]  /*0e10*/  UIADD3 UR36, -UR37, URZ, URZ ;  /* 0x0000003f25247290 */ /* 0x000fe2000fffe13f */
[----:B0-----:R-:W-:Y:S01]  /*0e20*/  IMAD.MOV.U32 R6, RZ, RZ, RZ ;  /* 0x000000ffff067224 */ /* 0x001fe200078e00ff */
[----:B------:R-:W-:Y:S02]  /*0e30*/  UIMAD UR52, UR10, UR56, UR52 ;  /* 0x000000380a3472a4 */ /* 0x000fe4000f8e0234 */
[----:B------:R-:W-:-:S02]  /*0e40*/  UIMAD UR51, UR10, UR36, UR51 ;  /* 0x000000240a3372a4 */ /* 0x000fc4000f8e0233 */
[----:B------:R-:W-:Y:S01]  /*0e50*/  UMOV UR34, UR35 ;  /* 0x0000002300227c82 */ /* 0x000fe20008000000 */
[----:B---3--:R-:W0:Y:S01]  /*0e60*/  I2F.RP R5, R14 ;  /* 0x0000000e00057306 */ /* 0x008e220000209400 */
[----:B------:R3:W5:Y:S01]  /*0e70*/  R2UR UR50, R8 ;  /* 0x00000000083273c2 */ /* 0x00076200000e0000 */
[----:B------:R-:W-:Y:S02]  /*0e80*/  UMOV UR56, UR5 ;  /* 0x0000000500387c82 */ /* 0x000fe40008000000 */
[----:B------:R-:W-:Y:S02]  /*0e90*/  UIADD3 UR34, -UR34, URZ, URZ ;  /* 0x0000003f22227290 */ /* 0x000fe4000fffe13f */
[----:B-1----:R-:W-:Y:S02]  /*0ea0*/  UIMAD.WIDE.U32 UR36, UR53, UR45, URZ ;  /* 0x0000002d352472a5 */ /* 0x002fe4000f8e003f */
[----:B--2---:R-:W-:Y:S01]  /*0eb0*/  UIMAD.WIDE.U32 UR4, UR53, UR46, URZ ;  /* 0x0000002e350472a5 */ /* 0x004fe2000f8e003f */
[----:B---3--:R-:W-:Y:S01]  /*0ec0*/  IMAD.SHL.U32 R8, R0, 0x8, RZ ;  /* 0x0000000800087824 */ /* 0x008fe200078e00ff */
[----:B------:R-:W-:-:S02]  /*0ed0*/  UIADD3 UR56, -UR56, URZ, URZ ;  /* 0x0000003f38387290 */ /* 0x000fc4000fffe13f */
[----:B------:R-:W-:Y:S02]  /*0ee0*/  UIMAD UR49, UR10, UR34, UR49 ;  /* 0x000000220a3172a4 */ /* 0x000fe4000f8e0231 */
[----:B------:R-:W-:Y:S01]  /*0ef0*/  UISETP.GT.U32.AND UP0, UPT, UR10, UR52, UPT ;  /* 0x000000340a00728c */ /* 0x000fe2000bf04070 */
[----:B------:R-:W-:Y:S01]  /*0f00*/  LOP3.LUT R12, R8, 0x30, RZ, 0xc0, !PT ;  /* 0x00000030080c7812 */ /* 0x000fe200078ec0ff */
[----:B0-----:R-:W0:Y:S01]  /*0f10*/  MUFU.RCP R5, R5 ;  /* 0x0000000500057308 */ /* 0x001e220000001000 */
[----:B------:R-:W-:Y:S02]  /*0f20*/  UMOV UR34, UR5 ;  /* 0x0000000500227c82 */ /* 0x000fe40008000000 */
[----:B------:R-:W-:Y:S02]  /*0f30*/  UIMAD UR48, UR10, UR56, UR48 ;  /* 0x000000380a3072a4 */ /* 0x000fe4000f8e0230 */
[----:B------:R-:W-:Y:S02]  /*0f40*/  UMOV UR36, UR37 ;  /* 0x0000002500247c82 */ /* 0x000fe40008000000 */
[----:B------:R-:W-:-:S02]  /*0f50*/  UISETP.GT.U32.AND UP2, UPT, UR10, UR51, UPT ;  /* 0x000000330a00728c */ /* 0x000fc4000bf44070 */
[----:B-----5:R-:W-:Y:S02]  /*0f60*/  UIMAD.WIDE.U32 UR4, UR53, UR50, URZ ;  /* 0x00000032350472a5 */ /* 0x020fe4000f8e003f */
[----:B------:R-:W-:Y:S02]  /*0f70*/  UIADD3 UR35, -UR36, URZ, URZ ;  /* 0x0000003f24237290 */ /* 0x000fe4000fffe13f */
[----:B------:R-:W-:Y:S02]  /*0f80*/  UISETP.GT.U32.AND UP6, UPT, UR10, UR48, UPT ;  /* 0x000000300a00728c */ /* 0x000fe4000bfc4070 */
[----:B------:R-:W-:Y:S01]  /*0f90*/  UIADD3 UR36, -UR34, URZ, URZ ;  /* 0x0000003f22247290 */ /* 0x000fe2000fffe13f */
[----:B0-----:R-:W-:Y:S01]  /*0fa0*/  IADD3 R5, R5, 0xffffffe, RZ ;  /* 0x0ffffffe05057810 */ /* 0x001fe20007ffe0ff */
[----:B------:R-:W-:Y:S02]  /*0fb0*/  UIMAD UR45, UR10, UR35, UR45 ;  /* 0x000000230a2d72a4 */ /* 0x000fe4000f8e022d */
[----:B------:R-:W-:Y:S01]  /*0fc0*/  UMOV UR4, UR5 ;  /* 0x0000000500047c82 */ /* 0x000fe20008000000 */
[----:B------:R-:W0:Y:S01]  /*0fd0*/  F2I.FTZ.U32.TRUNC.NTZ R7, R5 ;  /* 0x0000000500077305 */ /* 0x000e22000021f000 */
[----:B----4-:R-:W-:Y:S01]  /*0fe0*/  UIMAD.WIDE.U32 UR34, UR53, UR55, URZ ;  /* 0x00000037352272a5 */ /* 0x010fe2000f8e003f */
[----:B------:R1:W2:Y:S01]  /*0ff0*/  R2UR UR53, R11 ;  /* 0x000000000b3573c2 */ /* 0x0002a200000e0000 */
[----:B------:R-:W-:-:S02]  /*1000*/  UIADD3 UR4, -UR4, URZ, URZ ;  /* 0x0000003f04047290 */ /* 0x000fc4000fffe13f */
[----:B------:R-:W-:Y:S02]  /*1010*/  @!UP0 UIADD3 UR52, UR52, -UR10, URZ ;  /* 0x8000000a34348290 */ /* 0x000fe4000fffe03f */
[----:B------:R-:W-:Y:S02]  /*1020*/  UIMAD UR50, UR10, UR4, UR50 ;  /* 0x000000040a3272a4 */ /* 0x000fe4000f8e0232 */
[----:B------:R-:W-:Y:S01]  /*1030*/  @!UP2 UIADD3 UR51, UR51, -UR10, URZ ;  /* 0x8000000a3333a290 */ /* 0x000fe2000fffe03f */
[----:B-1----:R-:W-:Y:S01]  /*1040*/  IABS R11, R3 ;  /* 0x00000003000b7213 */ /* 0x002fe20000000000 */
[----:B------:R-:W-:Y:S02]  /*1050*/  UISETP.GT.U32.AND UP5, UPT, UR10, UR52, UPT ;  /* 0x000000340a00728c */ /* 0x000fe4000bfa4070 */
[----:B------:R-:W-:Y:S02]  /*1060*/  UISETP.GT.U32.AND UP2, UPT, UR10, UR49, UPT ;  /* 0x000000310a00728c */ /* 0x000fe4000bf44070 */
[----:B------:R-:W-:Y:S01]  /*1070*/  @!UP6 UIADD3 UR48, UR48, -UR10, URZ ;  /* 0x8000000a3030e290 */ /* 0x000fe2000fffe03f */
[----:B0-----:R-:W-:Y:S01]  /*1080*/  IMAD.MOV R5, RZ, RZ, -R7 ;  /* 0x000000ffff057224 */ /* 0x001fe200078e0a07 */
[----:B------:R-:W-:-:S02]  /*1090*/  UISETP.GT.U32.AND UP3, UPT, UR10, UR45, UPT ;  /* 0x0000002d0a00728c */ /* 0x000fc4000bf64070 */
[----:B------:R-:W-:Y:S01]  /*10a0*/  UISETP.GT.U32.AND UP4, UPT, UR10, UR51, UPT ;  /* 0x000000330a00728c */ /* 0x000fe2000bf84070 */
[----:B------:R-:W-:Y:S01]  /*10b0*/  IMAD R5, R5, R14, RZ ;  /* 0x0000000e05057224 */ /* 0x000fe200078e02ff */
[----:B------:R-:W-:Y:S02]  /*10c0*/  UISETP.GT.U32.AND UP6, UPT, UR10, UR50, UPT ;  /* 0x000000320a00728c */ /* 0x000fe4000bfc4070 */
[----:B------:R-:W-:Y:S01]  /*10d0*/  UIADD3 UR35, -UR35, URZ, URZ ;  /* 0x0000003f23237290 */ /* 0x000fe2000fffe13f */
[----:B------:R-:W-:Y:S01]  /*10e0*/  IMAD.HI.U32 R6, R7, R5, R6 ;  /* 0x0000000507067227 */ /* 0x000fe200078e0006 */
[----:B------:R-:W-:Y:S01]  /*10f0*/  IABS R7, R4 ;  /* 0x0000000400077213 */ /* 0x000fe20000000000 */
[----:B------:R-:W-:Y:S02]  /*1100*/  UIMAD UR46, UR10, UR36, UR46 ;  /* 0x000000240a2e72a4 */ /* 0x000fe4000f8e022e */
[----:B------:R-:W-:Y:S01]  /*1110*/  UIMAD UR35, UR10, UR35, UR55 ;  /* 0x000000230a2372a4 */ /* 0x000fe2000f8e0237 */
[----:B------:R0:W1:Y:S01]  /*1120*/  R2UR UR55, R10 ;  /* 0x000000000a3773c2 */ /* 0x00006200000e0000 */
[----:B------:R-:W-:Y:S01]  /*1130*/  IMAD.HI.U32 R5, R6, R7, RZ ;  /* 0x0000000706057227 */ /* 0x000fe200078e00ff */
[----:B------:R-:W-:-:S02]  /*1140*/  @!UP5 UIADD3 UR52, UR52, -UR10, URZ ;  /* 0x8000000a3434d290 */ /* 0x000fc4000fffe03f */
[----:B------:R-:W-:Y:S01]  /*1150*/  @!UP2 UIADD3 UR49, UR49, -UR10, URZ ;  /* 0x8000000a3131a290 */ /* 0x000fe2000fffe03f */
[----:B------:R-:W-:Y:S01]  /*1160*/  IMAD.HI.U32 R6, R6, R11, RZ ;  /* 0x0000000b06067227 */ /* 0x000fe200078e00ff */
[----:B------:R-:W-:Y:S02]  /*1170*/  UISETP.GT.U32.AND UP5, UPT, UR10, UR46, UPT ;  /* 0x0000002e0a00728c */ /* 0x000fe4000bfa4070 */
[----:B------:R-:W-:Y:S01]  /*1180*/  UISETP.GT.U32.AND UP2, UPT, UR10, UR35, UPT ;  /* 0x000000230a00728c */ /* 0x000fe2000bf44070 */
[----:B------:R-:W-:Y:S01]  /*1190*/  IMAD.MOV R6, RZ, RZ, -R6 ;  /* 0x000000ffff067224 */ /* 0x000fe200078e0a06 */
[----:B------:R-:W-:Y:S01]  /*11a0*/  @!UP3 UIADD3 UR45, UR45, -UR10, URZ ;  /* 0x8000000a2d2db290 */ /* 0x000fe2000fffe03f */
[----:B------:R-:W-:Y:S01]  /*11b0*/  IMAD.MOV R5, RZ, RZ, -R5 ;  /* 0x000000ffff057224 */ /* 0x000fe200078e0a05 */
[----:B------:R-:W-:Y:S01]  /*11c0*/  @!UP4 UIADD3 UR51, UR51, -UR10, URZ ;  /* 0x8000000a3333c290 */ /* 0x000fe2000fffe03f */
[C---:B------:R-:W-:Y:S01]  /*11d0*/  IMAD R6, R14.reuse, R6, R11 ;  /* 0x000000060e067224 */ /* 0x040fe200078e020b */
[----:B------:R-:W-:Y:S01]  /*11e0*/  @!UP6 UIADD3 UR50, UR50, -UR10, URZ ;  /* 0x8000000a3232e290 */ /* 0x000fe2000fffe03f */
[----:B------:R-:W-:Y:S01]  /*11f0*/  IMAD R5, R14, R5, R7 ;  /* 0x000000050e057224 */ /* 0x000fe200078e0207 */
[----:B------:R-:W-:Y:S01]  /*1200*/  UISETP.GT.U32.AND UP3, UPT, UR10, UR48, UPT ;  /* 0x000000300a00728c */ /* 0x000fe2000bf64070 */
[----:B0-----:R-:W-:Y:S01]  /*1210*/  IMAD.SHL.U32 R10, R0, 0x2, RZ ;  /* 0x00000002000a7824 */ /* 0x001fe200078e00ff */
[C---:B------:R-:W-:Y:S01]  /*1220*/  ISETP.GT.U32.AND P1, PT, R14.reuse, R6, PT ;  /* 0x000000060e00720c */ /* 0x040fe20003f24070 */
[----:B------:R-:W-:Y:S01]  /*1230*/  UISETP.GT.U32.AND UP4, UPT, UR10, UR49, UPT ;  /* 0x000000310a00728c */ /* 0x000fe2000bf84070 */
[----:B------:R-:W-:Y:S01]  /*1240*/  ISETP.GT.U32.AND P0, PT, R14, R5, PT ;  /* 0x000000050e00720c */ /* 0x000fe20003f04070 */
[----:B------:R-:W-:Y:S01]  /*1250*/  UISETP.GE.AND UP6, UPT, UR11, URZ, UPT ;  /* 0x0000003f0b00728c */ /* 0x000fe2000bfc6270 */
[----:B------:R-:W-:Y:S01]  /*1260*/  LOP3.LUT R7, R0, 0x7, RZ, 0xc0, !PT ;  /* 0x0000000700077812 */ /* 0x000fe200078ec0ff */
[----:B------:R-:W-:Y:S01]  /*1270*/  @!UP5 UIADD3 UR46, UR46, -UR10, URZ ;  /* 0x8000000a2e2ed290 */ /* 0x000fe2000fffe03f */
[----:B------:R-:W-:Y:S01]  /*1280*/  LOP3.LUT R11, R10, 0x10, RZ, 0xc0, !PT ;  /* 0x000000100a0b7812 */ /* 0x000fe200078ec0ff */
[----:B------:R-:W-:Y:S01]  /*1290*/  @!UP2 UIADD3 UR35, UR35, -UR10, URZ ;  /* 0x8000000a2323a290 */ /* 0x000fe2000fffe03f */
[----:B--2---:R-:W-:Y:S01]  /*12a0*/  IMAD.U32 R17, RZ, RZ, UR53 ;  /* 0x00000035ff117e24 */ /* 0x004fe2000f8e00ff */
[----:B------:R-:W-:Y:S01]  /*12b0*/  @!UP3 UIADD3 UR48, UR48, -UR10, URZ ;  /* 0x8000000a3030b290 */ /* 0x000fe2000fffe03f */
[----:B------:R-:W-:Y:S01]  /*12c0*/  IMAD R8, R7, 0x110, RZ ;  /* 0x0000011007087824 */ /* 0x000fe200078e02ff */
[----:B------:R-:W-:Y:S01]  /*12d0*/  UISETP.GT.U32.AND UP2, UPT, UR10, UR45, UPT ;  /* 0x0000002d0a00728c */ /* 0x000fe2000bf44070 */
[----:B------:R-:W-:Y:S01]  /*12e0*/  LOP3.LUT R11, R11, 0x20, R0, 0xf8, !PT ;  /* 0x000000200b0b7812 */ /* 0x000fe200078ef800 */
[----:B------:R-:W-:Y:S01]  /*12f0*/  @!UP4 UIADD3 UR49, UR49, -UR10, URZ ;  /* 0x8000000a3131c290 */ /* 0x000fe2000fffe03f */
[--C-:B------:R-:W-:Y:S01]  /*1300*/  @!P1 IMAD.IADD R6, R6, 0x1, -R14.reuse ;  /* 0x0000000106069824 */ /* 0x100fe200078e0a0e */
[----:B------:R-:W-:Y:S01]  /*1310*/  @!UP6 UIADD3 UR51, -UR51, URZ, URZ ;  /* 0x0000003f3333e290 */ /* 0x000fe2000fffe13f */
[----:B------:R-:W-:Y:S01]  /*1320*/  @!P0 IMAD.IADD R5, R5, 0x1, -R14 ;  /* 0x0000000105058824 */ /* 0x000fe200078e0a0e */
[----:B------:R-:W-:Y:S01]  /*1330*/  UISETP.GE.AND UP5, UPT, UR14, URZ, UPT ;  /* 0x0000003f0e00728c */ /* 0x000fe2000bfa6270 */
[----:B------:R-:W-:Y:S01]  /*1340*/  ISETP.GE.AND P1, PT, R4, RZ, PT ;  /* 0x000000ff0400720c */ /* 0x000fe20003f26270 */
[----:B------:R-:W-:Y:S01]  /*1350*/  UISETP.GT.U32.AND UP3, UPT, UR10, UR46, UPT ;  /* 0x0000002e0a00728c */ /* 0x000fe2000bf64070 */
[C---:B------:R-:W-:Y:S01]  /*1360*/  ISETP.GT.U32.AND P2, PT, R14.reuse, R6, PT ;  /* 0x000000060e00720c */ /* 0x040fe20003f44070 */
[----:B------:R-:W-:Y:S01]  /*1370*/  UISETP.GT.U32.AND UP4, UPT, UR10, UR50, UPT ;  /* 0x000000320a00728c */ /* 0x000fe2000bf84070 */
[----:B------:R-:W-:Y:S01]  /*1380*/  ISETP.GT.U32.AND P0, PT, R14, R5, PT ;  /* 0x000000050e00720c */ /* 0x000fe20003f04070 */
[----:B------:R-:W-:Y:S01]  /*1390*/  UISETP.GT.U32.AND UP6, UPT, UR10, UR35, UPT ;  /* 0x000000230a00728c */ /* 0x000fe2000bfc4070 */
[----:B------:R-:W-:Y:S01]  /*13a0*/  IMAD R13, R7, 0x40, R12 ;  /* 0x00000040070d7824 */ /* 0x000fe200078e020c */
[----:B------:R-:W-:Y:S01]  /*13b0*/  @!UP2 UIADD3 UR45, UR45, -UR10, URZ ;  /* 0x8000000a2d2da290 */ /* 0x000fe2000fffe03f */
[----:B------:R-:W-:Y:S01]  /*13c0*/  LOP3.LUT R218, R8, R11, RZ, 0x3c, !PT ;  /* 0x0000000b08da7212 */ /* 0x000fe200078e3cff */
[----:B------:R-:W-:Y:S01]  /*13d0*/  UISETP.GE.AND UP2, UPT, UR12, URZ, UPT ;  /* 0x0000003f0c00728c */ /* 0x000fe2000bf46270 */
[----:B------:R-:W-:Y:S01]  /*13e0*/  LOP3.LUT R8, RZ, c[0x0][0x178], RZ, 0x33, !PT ;  /* 0x00005e00ff087a12 */ /* 0x000fe200078e33ff */
[----:B------:R-:W-:-:S02]  /*13f0*/  @!UP5 UIADD3 UR52, -UR52, URZ, URZ ;  /* 0x0000003f3434d290 */ /* 0x000fc4000fffe13f */
[----:B------:R-:W-:Y:S02]  /*1400*/  @!UP3 UIADD3 UR46, UR46, -UR10, URZ ;  /* 0x8000000a2e2eb290 */ /* 0x000fe4000fffe03f */
[----:B------:R-:W-:Y:S01]  /*1410*/  @!UP4 UIADD3 UR50, UR50, -UR10, URZ ;  /* 0x8000000a3232c290 */ /* 0x000fe2000fffe03f */
[--C-:B------:R-:W-:Y:S01]  /*1420*/  @!P2 IMAD.IADD R6, R6, 0x1, -R14.reuse ;  /* 0x000000010606a824 */ /* 0x100fe200078e0a0e */
[----:B------:R-:W-:Y:S01]  /*1430*/  @!UP6 UIADD3 UR35, UR35, -UR10, URZ ;  /* 0x8000000a2323e290 */ /* 0x000fe2000fffe03f */
[----:B------:R-:W-:Y:S01]  /*1440*/  @!P0 IMAD.IADD R5, R5, 0x1, -R14 ;  /* 0x0000000105058824 */ /* 0x000fe200078e0a0e */
[----:B------:R-:W-:Y:S01]  /*1450*/  UISETP.GE.AND UP5, UPT, UR16, URZ, UPT ;  /* 0x0000003f1000728c */ /* 0x000fe2000bfa6270 */
[----:B------:R-:W-:Y:S01]  /*1460*/  IMAD.MOV.U32 R7, RZ, RZ, R6 ;  /* 0x000000ffff077224 */ /* 0x000fe200078e0006 */
[----:B------:R-:W-:Y:S01]  /*1470*/  UISETP.GE.AND UP3, UPT, UR15, URZ, UPT ;  /* 0x0000003f0f00728c */ /* 0x000fe2000bf66270 */
[----:B------:R-:W-:Y:S01]  /*1480*/  @!P1 IMAD.MOV R5, RZ, RZ, -R5 ;  /* 0x000000ffff059224 */ /* 0x000fe200078e0a05 */
[----:B------:R-:W-:Y:S01]  /*1490*/  UISETP.GE.AND UP4, UPT, UR13, URZ, UPT ;  /* 0x0000003f0d00728c */ /* 0x000fe2000bf86270 */
[----:B------:R-:W-:Y:S01]  /*14a0*/  ISETP.NE.AND P0, PT, RZ, c[0x0][0x178], PT ;  /* 0x00005e00ff007a0c */ /* 0x000fe20003f05270 */
[----:B------:R-:W-:Y:S01]  /*14b0*/  UISETP.GE.AND UP6, UPT, UR8, URZ, UPT ;  /* 0x0000003f0800728c */ /* 0x000fe2000bfc6270 */
[----:B------:R-:W-:Y:S01]  /*14c0*/  @!P3 IMAD.MOV R7, RZ, RZ, -R7 ;  /* 0x000000ffff07b224 */ /* 0x000fe200078e0a07 */
[----:B------:R-:W-:Y:S01]  /*14d0*/  ULDC UR37, c[0x0][0x17c] ;  /* 0x00005f0000257ab9 */ /* 0x000fe20000000800 */
[----:B------:R-:W-:Y:S01]  /*14e0*/  LOP3.LUT R6, R13, 0x30, R10, 0x78, !PT ;  /* 0x000000300d067812 */ /* 0x000fe200078e780a */
[----:B------:R-:W-:Y:S01]  /*14f0*/  UISETP.NE.AND UP0, UPT, URZ, UR37, UPT ;  /* 0x000000253f00728c */ /* 0x000fe2000bf05270 */
[C---:B------:R-:W-:Y:S01]  /*1500*/  SEL R10, R8.reuse, R5, !P0 ;  /* 0x00000005080a7207 */ /* 0x040fe20004000000 */
[----:B------:R-:W-:Y:S01]  /*1510*/  ULOP3.LUT UR37, URZ, UR37, URZ, 0x33, !UPT ;  /* 0x000000253f257292 */ /* 0x000fe2000f8e333f */
[----:B------:R-:W-:Y:S01]  /*1520*/  SEL R11, R8, R7, !P0 ;  /* 0x00000007080b7207 */ /* 0x000fe20004000000 */
[----:B------:R-:W-:Y:S01]  /*1530*/  UMOV UR8, UR45 ;  /* 0x0000002d00087c82 */ /* 0x000fe20008000000 */
[----:B------:R-:W-:Y:S01]  /*1540*/  IMAD.SHL.U32 R5, R0, 0x80, RZ ;  /* 0x0000008000057824 */ /* 0x000fe200078e00ff */
[----:B------:R-:W-:Y:S01]  /*1550*/  UMOV UR10, UR35 ;  /* 0x00000023000a7c82 */ /* 0x000fe20008000000 */
[----:B------:R-:W-:Y:S01]  /*1560*/  IMAD R10, R10, c[0x0][0x184], RZ ;  /* 0x000061000a0a7a24 */ /* 0x000fe200078e02ff */
[----:B------:R-:W-:Y:S01]  /*1570*/  @!UP2 UIADD3 UR49, -UR49, URZ, URZ ;  /* 0x0000003f3131a290 */ /* 0x000fe2000fffe13f */
[----:B------:R-:W-:Y:S01]  /*1580*/  IMAD R12, R11, c[0x0][0x184], RZ ;  /* 0x000061000b0c7a24 */ /* 0x000fe200078e02ff */
[----:B------:R-:W-:Y:S01]  /*1590*/  @!UP5 UIADD3 UR48, -UR48, URZ, URZ ;  /* 0x0000003f3030d290 */ /* 0x000fe2000fffe13f */
[----:B------:R-:W-:Y:S01]  /*15a0*/  IMAD.WIDE R10, R10, 0x2, RZ ;  /* 0x000000020a0a7825 */ /* 0x000fe200078e02ff */
[----:B------:R-:W-:Y:S01]  /*15b0*/  @!UP3 UIADD3 UR8, -UR8, URZ, URZ ;  /* 0x0000003f0808b290 */ /* 0x000fe2000fffe13f */
[----:B------:R-:W-:Y:S01]  /*15c0*/  LOP3.LUT R7, R0, 0x1f, RZ, 0xc0, !PT ;  /* 0x0000001f00077812 */ /* 0x000fe200078ec0ff */
[----:B------:R-:W-:Y:S01]  /*15d0*/  @!UP4 UIADD3 UR46, -UR46, URZ, URZ ;  /* 0x0000003f2e2ec290 */ /* 0x000fe2000fffe13f */
[----:B------:R-:W-:Y:S01]  /*15e0*/  IMAD.WIDE R12, R12, 0x2, RZ ;  /* 0x000000020c0c7825 */ /* 0x000fe200078e02ff */
[----:B------:R-:W-:Y:S01]  /*15f0*/  @!UP6 UIADD3 UR50, -UR50, URZ, URZ ;  /* 0x0000003f3232e290 */ /* 0x000fe2000fffe13f */
[----:B------:R-:W-:Y:S01]  /*1600*/  LOP3.LUT R218, R218, 0x800, R5, 0xf8, !PT ;  /* 0x00000800dada7812 */ /* 0x000fe200078ef805 */
[----:B------:R-:W-:Y:S01]  /*1610*/  USEL UR9, UR37, UR52, !UP0 ;  /* 0x0000003425097287 */ /* 0x000fe2000c000000 */
[----:B------:R-:W-:Y:S01]  /*1620*/  IMAD.SHL.U32 R8, R2, 0x2, RZ ;  /* 0x0000000202087824 */ /* 0x000fe200078e00ff */
[----:B------:R-:W-:Y:S01]  /*1630*/  @!UP1 UIADD3 UR10, -UR10, URZ, URZ ;  /* 0x0000003f0a0a9290 */ /* 0x000fe2000fffe13f */
[--C-:B------:R-:W-:Y:S01]  /*1640*/  IMAD.WIDE R14, R17, 0x2, R10.reuse ;  /* 0x00000002110e7825 */ /* 0x100fe200078e020a */
[----:B------:R-:W-:Y:S01]  /*1650*/  ULDC UR34, c[0x0][0x190] ;  /* 0x0000640000227ab9 */ /* 0x000fe20000000800 */
[----:B------:R-:W-:Y:S01]  /*1660*/  LOP3.LUT R219, R218, 0x40, RZ, 0x3c, !PT ;  /* 0x00000040dadb7812 */ /* 0x000fe200078e3cff */
[----:B------:R-:W-:Y:S01]  /*1670*/  USEL UR45, UR37, UR49, !UP0 ;  /* 0x00000031252d7287 */ /* 0x000fe2000c000000 */
[--C-:B------:R-:W-:Y:S01]  /*1680*/  IMAD.WIDE R18, R21, 0x2, R10.reuse ;  /* 0x0000000215127825 */ /* 0x100fe200078e020a */
[----:B------:R-:W-:Y:S01]  /*1690*/  USEL UR35, UR37, UR51, !UP0 ;  /* 0x0000003325237287 */ /* 0x000fe2000c000000 */
[C---:B------:R-:W-:Y:S01]  /*16a0*/  LOP3.LUT R211, R8.reuse, 0x10, RZ, 0x3c, !PT ;  /* 0x0000001008d37812 */ /* 0x040fe200078e3cff */
        /* <DEDUP_REMOVED lines=8> */
[----:B------:R-:W-:Y:S01]  /*1730*/  UIMAD UR9, UR9, UR34, URZ ;  /* 0x00000022090972a4 */ /* 0x000fe2000f8e023f */
[--C-:B------:R-:W-:Y:S01]  /*1740*/  IMAD.WIDE R30, R33, 0x2, R10.reuse ;  /* 0x00000002211e7825 */ /* 0x100fe200078e020a */
[----:B------:R-:W-:Y:S01]  /*1750*/  USEL UR15, UR37, UR10, !UP0 ;  /* 0x0000000a250f7287 */ /* 0x000fe2000c000000 */
[C---:B------:R-:W-:Y:S01]  /*1760*/  LOP3.LUT R214, R8.reuse, 0x40, RZ, 0x3c, !PT ;  /* 0x0000004008d67812 */ /* 0x040fe200078e3cff */
[----:B------:R-:W-:Y:S01]  /*1770*/  ULDC.64 UR4, c[0x0][0x168] ;  /* 0x00005a0000047ab9 */ /* 0x000fe20000000a00 */
[--C-:B------:R-:W-:Y:S01]  /*1780*/  IMAD.WIDE R34, R37, 0x2, R10.reuse ;  /* 0x0000000225227825 */ /* 0x100fe200078e020a */
[----:B------:R-:W-:Y:S01]  /*1790*/  UIMAD UR35, UR35, UR34, URZ ;  /* 0x00000022232372a4 */ /* 0x000fe2000f8e023f */
[C---:B------:R-:W-:Y:S01]  /*17a0*/  LOP3.LUT R215, R8.reuse, 0x50, RZ, 0x3c, !PT ;  /* 0x0000005008d77812 */ /* 0x040fe200078e3cff */
[----:B------:R-:W-:Y:S01]  /*17b0*/  UIMAD UR11, UR11, UR34, URZ ;  /* 0x000000220b0b72a4 */ /* 0x000fe2000f8e023f */
[--C-:B------:R-:W-:Y:S01]  /*17c0*/  IMAD.WIDE R38, R41, 0x2, R10.reuse ;  /* 0x0000000229267825 */ /* 0x100fe200078e020a */
[----:B------:R-:W-:Y:S01]  /*17d0*/  UIMAD UR45, UR45, UR34, URZ ;  /* 0x000000222d2d72a4 */ /* 0x000fe2000f8e023f */
[C---:B------:R-:W-:Y:S01]  /*17e0*/  LOP3.LUT R216, R8.reuse, 0x60, RZ, 0x3c, !PT ;  /* 0x0000006008d87812 */ /* 0x040fe200078e3cff */
[----:B------:R-:W-:Y:S01]  /*17f0*/  UIMAD UR37, UR8, UR34, URZ ;  /* 0x00000022082572a4 */ /* 0x000fe2000f8e023f */
[--C-:B------:R-:W-:Y:S01]  /*1800*/  IMAD.WIDE R42, R45, 0x2, R10.reuse ;  /* 0x000000022d2a7825 */ /* 0x100fe200078e020a */
[----:B------:R-:W-:Y:S01]  /*1810*/  UIMAD UR49, UR49, UR34, URZ ;  /* 0x00000022313172a4 */ /* 0x000fe2000f8e023f */
[----:B------:R-:W-:Y:S01]  /*1820*/  LOP3.LUT R217, R8, 0x70, RZ, 0x3c, !PT ;  /* 0x0000007008d97812 */ /* 0x000fe200078e3cff */
[----:B------:R-:W-:Y:S01]  /*1830*/  UIMAD UR13, UR13, UR34, URZ ;  /* 0x000000220d0d72a4 */ /* 0x000fe2000f8e023f */
[----:B------:R-:W-:Y:S01]  /*1840*/  IMAD.WIDE R46, R49, 0x2, R10 ;  /* 0x00000002312e7825 */ /* 0x000fe200078e020a */
[----:B------:R-:W-:-:S02]  /*1850*/  ULEA UR46, UP6, UR9, UR4, 0x1 ;  /* 0x00000004092e7291 */ /* 0x000fc4000f8c083f */
[----:B------:R-:W-:Y:S01]  /*1860*/  UIMAD UR15, UR15, UR34, URZ ;  /* 0x000000220f0f72a4 */ /* 0x000fe2000f8e023f */
[--C-:B------:R-:W-:Y:S01]  /*1870*/  IMAD.WIDE R50, R53, 0x2, R10.reuse ;  /* 0x0000000235327825 */ /* 0x100fe200078e020a */
[----:B------:R-:W-:Y:S02]  /*1880*/  USHF.L.U32 UR56, UR32, 0x2, URZ ;  /* 0x0000000220387899 */ /* 0x000fe4000800063f */
[----:B------:R-:W-:Y:S01]  /*1890*/  UIMAD UR36, UR32, 0x3, URZ ;  /* 0x00000003202478a4 */ /* 0x000fe2000f8e023f */
[--C-:B------:R-:W-:Y:S01]  /*18a0*/  IMAD.WIDE R54, R57, 0x2, R10.reuse ;  /* 0x0000000239367825 */ /* 0x100fe200078e020a */
[----:B------:R-:W-:Y:S02]  /*18b0*/  USHF.L.U32 UR32, UR32, 0x1, URZ ;  /* 0x0000000120207899 */ /* 0x000fe4000800063f */
[----:B------:R-:W-:Y:S01]  /*18c0*/  ULEA UR34, UP5, UR35, UR4, 0x1 ;  /* 0x0000000423227291 */ /* 0x000fe2000f8a083f */
[----:B------:R-:W-:Y:S01]  /*18d0*/  IMAD.U32 R197, RZ, RZ, UR56 ;  /* 0x00000038ffc57e24 */ /* 0x000fe2000f8e00ff */
[----:B------:R-:W-:Y:S01]  /*18e0*/  ULEA UR16, UP4, UR11, UR4, 0x1 ;  /* 0x000000040b107291 */ /* 0x000fe2000f88083f */
[----:B------:R-:W-:Y:S01]  /*18f0*/  IMAD.U32 R201, RZ, RZ, UR36 ;  /* 0x00000024ffc97e24 */ /* 0x000fe2000f8e00ff */
[----:B------:R-:W-:Y:S01]  /*1900*/  ULEA UR14, UP3, UR45, UR4, 0x1 ;  /* 0x000000042d0e7291 */ /* 0x000fe2000f86083f */
[----:B------:R-:W-:Y:S01]  /*1910*/  IMAD.U32 R205, RZ, RZ, UR32 ;  /* 0x00000020ffcd7e24 */ /* 0x000fe2000f8e00ff */
[----:B------:R-:W-:Y:S01]  /*1920*/  ULEA UR12, UP2, UR37, UR4, 0x1 ;  /* 0x00000004250c7291 */ /* 0x000fe2000f84083f */
[----:B------:R-:W-:Y:S01]  /*1930*/  IMAD.WIDE R58, R61, 0x2, R10 ;  /* 0x000000023d3a7825 */ /* 0x000fe200078e020a */
[----:B------:R-:W-:-:S02]  /*1940*/  ULEA UR10, UP1, UR49, UR4, 0x1 ;  /* 0x00000004310a7291 */ /* 0x000fc4000f82083f */
[----:B------:R-:W-:Y:S01]  /*1950*/  ULEA UR8, UP0, UR13, UR4, 0x1 ;  /* 0x000000040d087291 */ /* 0x000fe2000f80083f */
[--C-:B------:R-:W-:Y:S01]  /*1960*/  IMAD.WIDE R62, R65, 0x2, R10.reuse ;  /* 0x00000002413e7825 */ /* 0x100fe200078e020a */
[----:B------:R-:W-:Y:S02]  /*1970*/  ULEA.HI.X.SX32 UR9, UR9, UR5, 0x1, UP6 ;  /* 0x0000000509097291 */ /* 0x000fe4000b0f0e3f */
[----:B------:R-:W-:Y:S01]  /*1980*/  ULEA UR4, UP6, UR15, UR4, 0x1 ;  /* 0x000000040f047291 */ /* 0x000fe2000f8c083f */
[--C-:B------:R-:W-:Y:S01]  /*1990*/  IMAD.WIDE R66, R69, 0x2, R10.reuse ;  /* 0x0000000245427825 */ /* 0x100fe200078e020a */
[----:B------:R-:W-:Y:S02]  /*19a0*/  ULEA.HI.X.SX32 UR35, UR35, UR5, 0x1, UP5 ;  /* 0x0000000523237291 */ /* 0x000fe4000a8f0e3f */
[----:B------:R-:W-:Y:S01]  /*19b0*/  ULEA.HI.X.SX32 UR11, UR11, UR5, 0x1, UP4 ;  /* 0x000000050b0b7291 */ /* 0x000fe2000a0f0e3f */
[----:B------:R-:W-:Y:S01]  /*19c0*/  IMAD.WIDE R70, R73, 0x2, R10 ;  /* 0x0000000249467825 */ /* 0x000fe200078e020a */
[----:B------:R-:W-:-:S02]  /*19d0*/  ULEA.HI.X.SX32 UR45, UR45, UR5, 0x1, UP3 ;  /* 0x000000052d2d7291 */ /* 0x000fc400098f0e3f */
[----:B------:R-:W-:Y:S01]  /*19e0*/  ULEA.HI.X.SX32 UR37, UR37, UR5, 0x1, UP2 ;  /* 0x0000000525257291 */ /* 0x000fe200090f0e3f */
[--C-:B------:R-:W-:Y:S01]  /*19f0*/  IMAD.WIDE R74, R145, 0x2, R10.reuse ;  /* 0x00000002914a7825 */ /* 0x100fe200078e020a */
[----:B------:R-:W-:Y:S02]  /*1a00*/  ULEA.HI.X.SX32 UR49, UR49, UR5, 0x1, UP1 ;  /* 0x0000000531317291 */ /* 0x000fe400088f0e3f */
[----:B------:R-:W-:Y:S01]  /*1a10*/  ULEA.HI.X.SX32 UR13, UR13, UR5, 0x1, UP0 ;  /* 0x000000050d0d7291 */ /* 0x000fe200080f0e3f */
[--C-:B------:R-:W-:Y:S01]  /*1a20*/  IMAD.WIDE R146, R153, 0x2, R10.reuse ;  /* 0x0000000299927825 */ /* 0x100fe200078e020a */
[----:B------:R-:W-:Y:S02]  /*1a30*/  ULEA.HI.X.SX32 UR15, UR15, UR5, 0x1, UP6 ;  /* 0x000000050f0f7291 */ /* 0x000fe4000b0f0e3f */
[----:B-1----:R-:W-:Y:S01]  /*1a40*/  USHF.R.S32.HI UR5, URZ, 0x1f, UR55 ;  /* 0x0000001f3f057899 */ /* 0x002fe20008011437 */
[----:B------:R-:W-:-:S03]  /*1a50*/  IMAD.WIDE R154, R157, 0x2, R10 ;  /* 0x000000029d9a7825 */ /* 0x000fc600078e020a */
[----:B------:R-:W-:Y:S01]  /*1a60*/  ULEA.HI UR5, UR5, UR55, URZ, 0x5 ;  /* 0x0000003705057291 */ /* 0x000fe2000f8f283f */
[----:B------:R-:W-:-:S03]  /*1a70*/  IMAD.WIDE R158, R161, 0x2, R10 ;  /* 0x00000002a19e7825 */ /* 0x000fc600078e020a */
[----:B------:R-:W-:Y:S01]  /*1a80*/  USHF.R.S32.HI UR5, URZ, 0x5, UR5 ;  /* 0x000000053f057899 */ /* 0x000fe20008011405 */
[----:B------:R-:W-:-:S04]  /*1a90*/  IMAD.WIDE R162, R165, 0x2, R10 ;  /* 0x00000002a5a27825 */ /* 0x000fc800078e020a */
        /* <DEDUP_REMOVED lines=11> */
[----:B------:R-:W-:Y:S02]  /*1b50*/  IMAD R210, R7, c[0x0][0x18c], RZ ;  /* 0x0000630007d27a24 */ /* 0x000fe400078e02ff */
        /* <DEDUP_REMOVED lines=31> */
.L_x_3:
[----:B------:R-:W-:Y:S02]  /*1d50*/  ISETP.GT.AND P2, PT, R9, RZ, PT ;  /* 0x000000ff0900720c */ /* 0x000fe40003f44270 */
[----:B------:R-:W-:Y:S02]  /*1d60*/  IADD3 R76, P1, R12, UR18, RZ ;  /* 0x000000120c4c7c10 */ /* 0x000fe4000ff3e0ff */
[----:B------:R-:W-:Y:S02]  /*1d70*/  IADD3 R78, P0, R10, UR18, RZ ;  /* 0x000000120a4e7c10 */ /* 0x000fe4000ff1e0ff */
[----:B------:R-:W-:Y:S02]  /*1d80*/  PRMT R249, RZ, 0x7610, R249 ;  /* 0x00007610fff97816 */ /* 0x000fe400000000f9 */
[----:B------:R-:W-:Y:S02]  /*1d90*/  PRMT R248, RZ, 0x7610, R248 ;  /* 0x00007610fff87816 */ /* 0x000fe400000000f8 */
[----:B------:R-:W-:-:S02]  /*1da0*/  IADD3.X R77, R13, UR19, RZ, P1, !PT ;  /* 0x000000130d4d7c10 */ /* 0x000fc40008ffe4ff */
[----:B------:R-:W-:Y:S02]  /*1db0*/  IADD3.X R79, R11, UR19, RZ, P0, !PT ;  /* 0x000000130b4f7c10 */ /* 0x000fe400087fe4ff */
[C---:B------:R-:W-:Y:S01]  /*1dc0*/  ISETP.GT.AND P3, PT, R9.reuse, 0x1, PT ;  /* 0x000000010900780c */ /* 0x040fe20003f64270 */
[----:B------:R0:W2:Y:S01]  /*1dd0*/  @P2 LDG.E.U16 R249, [R76.64] ;  /* 0x0000001e4cf92981 */ /* 0x0000a2000c1e1500 */
[----:B------:R-:W-:Y:S02]  /*1de0*/  IADD3 R80, P1, R208, UR18, RZ ;  /* 0x00000012d0507c10 */ /* 0x000fe4000ff3e0ff */
[----:B------:R-:W-:Y:S01]  /*1df0*/  IADD3 R82, P0, R206, UR18, RZ ;  /* 0x00000012ce527c10 */ /* 0x000fe2000ff1e0ff */
[----:B------:R1:W3:Y:S01]  /*1e00*/  @P2 LDG.E.U16 R248, [R78.64] ;  /* 0x0000001e4ef82981 */ /* 0x0002e2000c1e1500 */
[----:B------:R-:W-:Y:S02]  /*1e10*/  ISETP.GT.AND P2, PT, R9, 0x2, PT ;  /* 0x000000020900780c */ /* 0x000fe40003f44270 */
[----:B------:R-:W-:-:S02]  /*1e20*/  IADD3.X R81, R209, UR19, RZ, P1, !PT ;  /* 0x00000013d1517c10 */ /* 0x000fc40008ffe4ff */
[----:B------:R-:W-:Y:S02]  /*1e30*/  PRMT R243, RZ, 0x7610, R243 ;  /* 0x00007610fff37816 */ /* 0x000fe400000000f3 */
[----:B------:R-:W-:Y:S02]  /*1e40*/  IADD3.X R83, R207, UR19, RZ, P0, !PT ;  /* 0x00000013cf537c10 */ /* 0x000fe400087fe4ff */
[----:B------:R-:W-:Y:S02]  /*1e50*/  PRMT R242, RZ, 0x7610, R242 ;  /* 0x00007610fff27816 */ /* 0x000fe400000000f2 */
[----:B------:R-:W-:Y:S01]  /*1e60*/  IADD3 R84, P1, R204, UR18, RZ ;  /* 0x00000012cc547c10 */ /* 0x000fe2000ff3e0ff */
[----:B------:R4:W5:Y:S01]  /*1e70*/  @P3 LDG.E.U16 R243, [R80.64] ;  /* 0x0000001e50f33981 */ /* 0x000962000c1e1500 */
[----:B0-----:R-:W-:Y:S02]  /*1e80*/  IADD3 R76, P0, R202, UR18, RZ ;  /* 0x00000012ca4c7c10 */ /* 0x001fe4000ff1e0ff */
[----:B------:R-:W-:Y:S01]  /*1e90*/  PRMT R235, RZ, 0x7610, R235 ;  /* 0x00007610ffeb7816 */ /* 0x000fe200000000eb */
[----:B------:R0:W2:Y:S01]  /*1ea0*/  @P3 LDG.E.U16 R242, [R82.64] ;  /* 0x0000001e52f23981 */ /* 0x0000a2000c1e1500 */
[----:B------:R-:W-:-:S02]  /*1eb0*/  PRMT R234, RZ, 0x7610, R234 ;  /* 0x00007610ffea7816 */ /* 0x000fc400000000ea */
[----:B------:R-:W-:Y:S02]  /*1ec0*/  IADD3.X R85, R205, UR19, RZ, P1, !PT ;  /* 0x00000013cd557c10 */ /* 0x000fe40008ffe4ff */
[----:B------:R-:W-:Y:S02]  /*1ed0*/  IADD3.X R77, R203, UR19, RZ, P0, !PT ;  /* 0x00000013cb4d7c10 */ /* 0x000fe400087fe4ff */
[C---:B------:R-:W-:Y:S01]  /*1ee0*/  ISETP.GT.AND P3, PT, R9.reuse, 0x3, PT ;  /* 0x000000030900780c */ /* 0x040fe20003f64270 */
[----:B------:R0:W2:Y:S01]  /*1ef0*/  @P2 LDG.E.U16 R235, [R84.64] ;  /* 0x0000001e54eb2981 */ /* 0x0000a2000c1e1500 */
[----:B-1----:R-:W-:Y:S02]  /*1f00*/  IADD3 R78, P1, R200, UR18, RZ ;  /* 0x00000012c84e7c10 */ /* 0x002fe4000ff3e0ff */
[----:B----4-:R-:W-:Y:S01]  /*1f10*/  IADD3 R80, P0, R198, UR18, RZ ;  /* 0x00000012c6507c10 */ /* 0x010fe2000ff1e0ff */
[----:B------:R1:W4:Y:S01]  /*1f20*/  @P2 LDG.E.U16 R234, [R76.64] ;  /* 0x0000001e4cea2981 */ /* 0x000322000c1e1500 */
[----:B------:R-:W-:-:S02]  /*1f30*/  ISETP.GT.AND P2, PT, R9, 0x4, PT ;  /* 0x000000040900780c */ /* 0x000fc40003f44270 */
[----:B------:R-:W-:Y:S02]  /*1f40*/  IADD3.X R79, R201, UR19, RZ, P1, !PT ;  /* 0x00000013c94f7c10 */ /* 0x000fe40008ffe4ff */
[----:B------:R-:W-:Y:S02]  /*1f50*/  PRMT R227, RZ, 0x7610, R227 ;  /* 0x00007610ffe37816 */ /* 0x000fe400000000e3 */
[----:B------:R-:W-:Y:S02]  /*1f60*/  IADD3.X R81, R199, UR19, RZ, P0, !PT ;  /* 0x00000013c7517c10 */ /* 0x000fe400087fe4ff */
[----:B------:R-:W-:Y:S02]  /*1f70*/  PRMT R226, RZ, 0x7610, R226 ;  /* 0x00007610ffe27816 */ /* 0x000fe400000000e2 */
[----:B0-----:R-:W-:Y:S01]  /*1f80*/  IADD3 R82, P1, R196, UR18, RZ ;  /* 0x00000012c4527c10 */ /* 0x001fe2000ff3e0ff */
[----:B------:R0:W2:Y:S01]  /*1f90*/  @P3 LDG.E.U16 R227, [R78.64] ;  /* 0x0000001e4ee33981 */ /* 0x0000a2000c1e1500 */
[----:B------:R-:W-:-:S02]  /*1fa0*/  IADD3 R84, P0, R194, UR18, RZ ;  /* 0x00000012c2547c10 */ /* 0x000fc4000ff1e0ff */
[----:B------:R-:W-:Y:S01]  /*1fb0*/  PRMT R151, RZ, 0x7610, R151 ;  /* 0x00007610ff977816 */ /* 0x000fe20000000097 */
[----:B------:R0:W2:Y:S01]  /*1fc0*/  @P3 LDG.E.U16 R226, [R80.64] ;  /* 0x0000001e50e23981 */ /* 0x0000a2000c1e1500 */
[----:B------:R-:W-:Y:S02]  /*1fd0*/  PRMT R150, RZ, 0x7610, R150 ;  /* 0x00007610ff967816 */ /* 0x000fe40000000096 */
[----:B------:R-:W-:Y:S02]  /*1fe0*/  IADD3.X R83, R197, UR19, RZ, P1, !PT ;  /* 0x00000013c5537c10 */ /* 0x000fe40008ffe4ff */
[----:B------:R-:W-:Y:S02]  /*1ff0*/  IADD3.X R85, R195, UR19, RZ, P0, !PT ;  /* 0x00000013c3557c10 */ /* 0x000fe400087fe4ff */
[----:B------:R-:W-:Y:S01]  /*2000*/  ISETP.GT.AND P3, PT, R9, 0x5, PT ;  /* 0x000000050900780c */ /* 0x000fe20003f64270 */
[----:B------:R0:W2:Y:S01]  /*2010*/  @P2 LDG.E.U16 R151, [R82.64] ;  /* 0x0000001e52972981 */ /* 0x0000a2000c1e1500 */
[----:B-1----:R-:W-:-:S02]  /*2020*/  IADD3 R76, P1, R192, UR18, RZ ;  /* 0x00000012c04c7c10 */ /* 0x002fc4000ff3e0ff */
[----:B0-----:R-:W-:Y:S01]  /*2030*/  IADD3 R78, P0, R190, UR18, RZ ;  /* 0x00000012be4e7c10 */ /* 0x001fe2000ff1e0ff */
[----:B------:R0:W2:Y:S01]  /*2040*/  @P2 LDG.E.U16 R150, [R84.64] ;  /* 0x0000001e54962981 */ /* 0x0000a2000c1e1500 */
[----:B------:R-:W-:Y:S02]  /*2050*/  ISETP.GT.AND P2, PT, R9, 0x6, PT ;  /* 0x000000060900780c */ /* 0x000fe40003f44270 */
[----:B------:R-:W-:Y:S02]  /*2060*/  IADD3.X R77, R193, UR19, RZ, P1, !PT ;  /* 0x00000013c14d7c10 */ /* 0x000fe40008ffe4ff */
[----:B------:R-:W-:Y:S02]  /*2070*/  PRMT R139, RZ, 0x7610, R139 ;  /* 0x00007610ff8b7816 */ /* 0x000fe4000000008b */
[----:B------:R-:W-:Y:S02]  /*2080*/  IADD3.X R79, R191, UR19, RZ, P0, !PT ;  /* 0x00000013bf4f7c10 */ /* 0x000fe400087fe4ff */
[----:B------:R-:W-:-:S02]  /*2090*/  PRMT R138, RZ, 0x7610, R138 ;  /* 0x00007610ff8a7816 */ /* 0x000fc4000000008a */
[----:B------:R-:W-:Y:S01]  /*20a0*/  IADD3 R80, P1, R188, UR18, RZ ;  /* 0x00000012bc507c10 */ /* 0x000fe2000ff3e0ff */
[----:B------:R1:W2:Y:S01]  /*20b0*/  @P3 LDG.E.U16 R139, [R76.64] ;  /* 0x0000001e4c8b3981 */ /* 0x0002a2000c1e1500 */
[----:B------:R-:W-:Y:S02]  /*20c0*/  IADD3 R82, P0, R186, UR18, RZ ;  /* 0x00000012ba527c10 */ /* 0x000fe4000ff1e0ff */
[----:B------:R-:W-:Y:S01]  /*20d0*/  PRMT R97, RZ, 0x7610, R97 ;  /* 0x00007610ff617816 */ /* 0x000fe20000000061 */
[----:B------:R1:W2:Y:S01]  /*20e0*/  @P3 LDG.E.U16 R138, [R78.64] ;  /* 0x0000001e4e8a3981 */ /* 0x0002a2000c1e1500 */
[----:B------:R-:W-:Y:S02]  /*20f0*/  PRMT R96, RZ, 0x7610, R96 ;  /* 0x00007610ff607816 */ /* 0x000fe40000000060 */
[----:B------:R-:W-:Y:S02]  /*2100*/  IADD3.X R81, R189, UR19, RZ, P1, !PT ;  /* 0x00000013bd517c10 */ /* 0x000fe40008ffe4ff */
[----:B------:R-:W-:-:S02]  /*2110*/  IADD3.X R83, R187, UR19, RZ, P0, !PT ;  /* 0x00000013bb537c10 */ /* 0x000fc400087fe4ff */
[C---:B------:R-:W-:Y:S01]  /*2120*/  ISETP.GT.AND P3, PT, R9.reuse, 0x7, PT ;  /* 0x000000070900780c */ /* 0x040fe20003f64270 */
[----:B------:R1:W2:Y:S01]  /*2130*/  @P2 LDG.E.U16 R97, [R80.64] ;  /* 0x0000001e50612981 */ /* 0x0002a2000c1e1500 */
[----:B0-----:R-:W-:Y:S02]  /*2140*/  IADD3 R84, P1, R184, UR18, RZ ;  /* 0x00000012b8547c10 */ /* 0x001fe4000ff3e0ff */
[----:B------:R-:W-:Y:S01]  /*2150*/  IADD3 R86, P0, R182, UR18, RZ ;  /* 0x00000012b6567c10 */ /* 0x000fe2000ff1e0ff */
[----:B------:R0:W2:Y:S01]  /*2160*/  @P2 LDG.E.U16 R96, [R82.64] ;  /* 0x0000001e52602981 */ /* 0x0000a2000c1e1500 */
[----:B------:R-:W-:Y:S02]  /*2170*/  ISETP.GT.AND P2, PT, R9, 0x8, PT ;  /* 0x000000080900780c */ /* 0x000fe40003f44270 */
[----:B------:R-:W-:Y:S02]  /*2180*/  IADD3.X R85, R185, UR19, RZ, P1, !PT ;  /* 0x00000013b9557c10 */ /* 0x000fe40008ffe4ff */
[----:B------:R-:W-:-:S02]  /*2190*/  PRMT R89, RZ, 0x7610, R89 ;  /* 0x00007610ff597816 */ /* 0x000fc40000000059 */
[----:B------:R-:W-:Y:S02]  /*21a0*/  IADD3.X R87, R183, UR19, RZ, P0, !PT ;  /* 0x00000013b7577c10 */ /* 0x000fe400087fe4ff */
[----:B------:R-:W-:Y:S02]  /*21b0*/  PRMT R88, RZ, 0x7610, R88 ;  /* 0x00007610ff587816 */ /* 0x000fe40000000058 */
[----:B------:R-:W-:Y:S01]  /*21c0*/  IADD3 R90, P1, R180, UR18, RZ ;  /* 0x00000012b45a7c10 */ /* 0x000fe2000ff3e0ff */
[----:B------:R0:W2:Y:S01]  /*21d0*/  @P3 LDG.E.U16 R89, [R84.64] ;  /* 0x0000001e54593981 */ /* 0x0000a2000c1e1500 */
[----:B-1----:R-:W-:Y:S02]  /*21e0*/  IADD3 R80, P0, R178, UR18, RZ ;  /* 0x00000012b2507c10 */ /* 0x002fe4000ff1e0ff */
[----:B------:R-:W-:Y:S01]  /*21f0*/  PRMT R78, RZ, 0x7610, R78 ;  /* 0x00007610ff4e7816 */ /* 0x000fe2000000004e */
[----:B------:R1:W2:Y:S01]  /*2200*/  @P3 LDG.E.U16 R88, [R86.64] ;  /* 0x0000001e56583981 */ /* 0x0002a2000c1e1500 */
[----:B------:R-:W-:-:S02]  /*2210*/  PRMT R77, RZ, 0x7610, R77 ;  /* 0x00007610ff4d7816 */ /* 0x000fc4000000004d */
[----:B------:R-:W-:Y:S02]  /*2220*/  IADD3.X R91, R181, UR19, RZ, P1, !PT ;  /* 0x00000013b55b7c10 */ /* 0x000fe40008ffe4ff */
[----:B------:R-:W-:Y:S02]  /*2230*/  IADD3.X R81, R179, UR19, RZ, P0, !PT ;  /* 0x00000013b3517c10 */ /* 0x000fe400087fe4ff */
[C---:B------:R-:W-:Y:S01]  /*2240*/  ISETP.GT.AND P3, PT, R9.reuse, 0x9, PT ;  /* 0x000000090900780c */ /* 0x040fe20003f64270 */
[----:B------:R1:W2:Y:S01]  /*2250*/  @P2 LDG.E.U16 R78, [R90.64] ;  /* 0x0000001e5a4e2981 */ /* 0x0002a2000c1e1500 */
[----:B0-----:R-:W-:Y:S02]  /*2260*/  IADD3 R82, P1, R176, UR18, RZ ;  /* 0x00000012b0527c10 */ /* 0x001fe4000ff3e0ff */
[----:B------:R-:W-:Y:S01]  /*2270*/  IADD3 R84, P0, R174, UR18, RZ ;  /* 0x00000012ae547c10 */ /* 0x000fe2000ff1e0ff */
[----:B------:R0:W2:Y:S01]  /*2280*/  @P2 LDG.E.U16 R77, [R80.64] ;  /* 0x0000001e504d2981 */ /* 0x0000a2000c1e1500 */
[----:B------:R-:W-:-:S02]  /*2290*/  ISETP.GT.AND P2, PT, R9, 0xa, PT ;  /* 0x0000000a0900780c */ /* 0x000fc40003f44270 */
[----:B------:R-:W-:Y:S02]  /*22a0*/  IADD3.X R83, R177, UR19, RZ, P1, !PT ;  /* 0x00000013b1537c10 */ /* 0x000fe40008ffe4ff */
[----:B------:R-:W-:Y:S02]  /*22b0*/  PRMT R241, RZ, 0x7610, R241 ;  /* 0x00007610fff17816 */ /* 0x000fe400000000f1 */
[----:B------:R-:W-:Y:S02]  /*22c0*/  IADD3.X R85, R175, UR19, RZ, P0, !PT ;  /* 0x00000013af557c10 */ /* 0x000fe400087fe4ff */
[----:B------:R-:W-:Y:S02]  /*22d0*/  PRMT R240, RZ, 0x7610, R240 ;  /* 0x00007610fff07816 */ /* 0x000fe400000000f0 */
[----:B------:R-:W-:Y:S01]  /*22e0*/  IADD3 R92, P1, R172, UR18, RZ ;  /* 0x00000012ac5c7c10 */ /* 0x000fe2000ff3e0ff */
        /* <DEDUP_REMOVED lines=10> */
[----:B------:R-:W-:Y:S01]  /*2390*/  IADD3 R90, P1, R168, UR18, RZ ;  /* 0x00000012a85a7c10 */ /* 0x000fe2000ff3e0ff */
[----:B------:R1:W2:Y:S01]  /*23a0*/  @P2 LDG.E.U16 R232, [R94.64] ;  /* 0x0000001e5ee82981 */ /* 0x0002a2000c1e1500 */
[----:B------:R-:W-:Y:S02]  /*23b0*/  ISETP.GT.AND P2, PT, R9, 0xc, PT ;  /* 0x0000000c0900780c */ /* 0x000fe40003f44270 */
[----:B------:R-:W-:Y:S02]  /*23c0*/  PRMT R225, RZ, 0x7610, R225 ;  /* 0x00007610ffe17816 */ /* 0x000fe400000000e1 */
[----:B------:R-:W-:Y:S02]  /*23d0*/  IADD3.X R87, R167, UR19, RZ, P0, !PT ;  /* 0x00000013a7577c10 */ /* 0x000fe400087fe4ff */
[----:B------:R-:W-:Y:S02]  /*23e0*/  PRMT R224, RZ, 0x7610, R224 ;  /* 0x00007610ffe07816 */ /* 0x000fe400000000e0 */
[----:B------:R-:W-:-:S02]  /*23f0*/  IADD3.X R91, R169, UR19, RZ, P1, !PT ;  /* 0x00000013a95b7c10 */ /* 0x000fc40008ffe4ff */
[----:B0-----:R-:W-:Y:S02]  /*2400*/  IADD3 R80, P0, R162, UR18, RZ ;  /* 0x00000012a2507c10 */ /* 0x001fe4000ff1e0ff */
[----:B------:R-:W-:Y:S01]  /*2410*/  PRMT R148, RZ, 0x7610, R148 ;  /* 0x00007610ff947816 */ /* 0x000fe20000000094 */
[----:B------:R0:W2:Y:S01]  /*2420*/  @P3 LDG.E.U16 R225, [R90.64] ;  /* 0x0000001e5ae13981 */ /* 0x0000a2000c1e1500 */
[----:B------:R-:W-:Y:S02]  /*2430*/  IADD3.X R81, R163, UR19, RZ, P0, !PT ;  /* 0x00000013a3517c10 */ /* 0x000fe400087fe4ff */
[----:B------:R-:W-:Y:S01]  /*2440*/  IADD3 R84, P1, R164, UR18, RZ ;  /* 0x00000012a4547c10 */ /* 0x000fe2000ff3e0ff */
[----:B------:R0:W2:Y:S01]  /*2450*/  @P3 LDG.E.U16 R224, [R86.64] ;  /* 0x0000001e56e03981 */ /* 0x0000a2000c1e1500 */
[----:B------:R-:W-:Y:S02]  /*2460*/  ISETP.GT.AND P3, PT, R9, 0xd, PT ;  /* 0x0000000d0900780c */ /* 0x000fe40003f64270 */
[----:B------:R-:W-:Y:S01]  /*2470*/  IADD3.X R85, R165, UR19, RZ, P1, !PT ;  /* 0x00000013a5557c10 */ /* 0x000fe20008ffe4ff */
[----:B------:R0:W2:Y:S01]  /*2480*/  @P2 LDG.E.U16 R148, [R80.64] ;  /* 0x0000001e50942981 */ /* 0x0000a2000c1e1500 */
[----:B------:R-:W-:-:S02]  /*2490*/  PRMT R149, RZ, 0x7610, R149 ;  /* 0x00007610ff957816 */ /* 0x000fc40000000095 */
[----:B------:R-:W-:Y:S02]  /*24a0*/  IADD3 R82, P1, R160, UR18, RZ ;  /* 0x00000012a0527c10 */ /* 0x000fe4000ff3e0ff */
[----:B------:R-:W-:Y:S02]  /*24b0*/  PRMT R137, RZ, 0x7610, R137 ;  /* 0x00007610ff897816 */ /* 0x000fe40000000089 */
[----:B------:R-:W-:Y:S01]  /*24c0*/  PRMT R136, RZ, 0x7610, R136 ;  /* 0x00007610ff887816 */ /* 0x000fe20000000088 */
[----:B------:R1:W2:Y:S01]  /*24d0*/  @P2 LDG.E.U16 R149, [R84.64] ;  /* 0x0000001e54952981 */ /* 0x0002a2000c1e1500 */
[----:B0-----:R-:W-:Y:S02]  /*24e0*/  IADD3 R80, P0, R158, UR18, RZ ;  /* 0x000000129e507c10 */ /* 0x001fe4000ff1e0ff */
[----:B------:R-:W-:Y:S02]  /*24f0*/  IADD3.X R83, R161, UR19, RZ, P1, !PT ;  /* 0x00000013a1537c10 */ /* 0x000fe40008ffe4ff */
[----:B------:R-:W-:-:S02]  /*2500*/  IADD3.X R81, R159, UR19, RZ, P0, !PT ;  /* 0x000000139f517c10 */ /* 0x000fc400087fe4ff */
[----:B------:R-:W-:Y:S01]  /*2510*/  ISETP.GT.AND P2, PT, R9, 0xe, PT ;  /* 0x0000000e0900780c */ /* 0x000fe20003f44270 */
[----:B------:R0:W2:Y:S04]  /*2520*/  @P3 LDG.E.U16 R137, [R82.64] ;  /* 0x0000001e52893981 */ /* 0x0000a8000c1e1500 */
[----:B------:R0:W2:Y:S01]  /*2530*/  @P3 LDG.E.U16 R136, [R80.64] ;  /* 0x0000001e50883981 */ /* 0x0000a2000c1e1500 */
[----:B-1----:R-:W-:Y:S02]  /*2540*/  PRMT R95, RZ, 0x7610, R95 ;  /* 0x00007610ff5f7816 */ /* 0x002fe4000000005f */
[----:B------:R-:W-:Y:S02]  /*2550*/  PRMT R94, RZ, 0x7610, R94 ;  /* 0x00007610ff5e7816 */ /* 0x000fe4000000005e */
[----:B0-----:R-:W-:-:S02]  /*2560*/  IADD3 R82, P1, R156, UR18, RZ ;  /* 0x000000129c527c10 */ /* 0x001fc4000ff3e0ff */
[----:B------:R-:W-:Y:S02]  /*2570*/  IADD3 R80, P0, R154, UR18, RZ ;  /* 0x000000129a507c10 */ /* 0x000fe4000ff1e0ff */
[----:B------:R-:W-:Y:S02]  /*2580*/  IADD3.X R83, R157, UR19, RZ, P1, !PT ;  /* 0x000000139d537c10 */ /* 0x000fe40008ffe4ff */
[----:B------:R-:W-:Y:S02]  /*2590*/  IADD3.X R81, R155, UR19, RZ, P0, !PT ;  /* 0x000000139b517c10 */ /* 0x000fe400087fe4ff */
[----:B------:R-:W-:Y:S01]  /*25a0*/  ISETP.GT.AND P3, PT, R9, 0xf, PT ;  /* 0x0000000f0900780c */ /* 0x000fe20003f64270 */
[----:B------:R0:W2:Y:S04]  /*25b0*/  @P2 LDG.E.U16 R95, [R82.64] ;  /* 0x0000001e525f2981 */ /* 0x0000a8000c1e1500 */
[----:B------:R1:W2:Y:S01]  /*25c0*/  @P2 LDG.E.U16 R94, [R80.64] ;  /* 0x0000001e505e2981 */ /* 0x0002a2000c1e1500 */
[----:B------:R-:W-:-:S02]  /*25d0*/  PRMT R87, RZ, 0x7610, R87 ;  /* 0x00007610ff577816 */ /* 0x000fc40000000057 */
[----:B------:R-:W-:Y:S02]  /*25e0*/  PRMT R86, RZ, 0x7610, R86 ;  /* 0x00007610ff567816 */ /* 0x000fe40000000056 */
[----:B0-----:R-:W-:Y:S02]  /*25f0*/  IADD3 R82, P1, R152, UR18, RZ ;  /* 0x0000001298527c10 */ /* 0x001fe4000ff3e0ff */
[----:B-1----:R-:W-:Y:S02]  /*2600*/  IADD3 R80, P0, R146, UR18, RZ ;  /* 0x0000001292507c10 */ /* 0x002fe4000ff1e0ff */
        /* <DEDUP_REMOVED lines=66> */
[----:B------:R0:W2:Y:S01]  /*2a30*/  @P2 LDG.E.U16 R93, [R82.64] ;  /* 0x0000001e525d2981 */ /* 0x0000a2000c1e1500 */
[----:B------:R-:W-:-:S03]  /*2a40*/  IADD3 R90, P1, R48, UR18, RZ ;  /* 0x00000012305a7c10 */ /* 0x000fc6000ff3e0ff */
[----:B------:R1:W2:Y:S01]  /*2a50*/  @P2 LDG.E.U16 R92, [R80.64] ;  /* 0x0000001e505c2981 */ /* 0x0002a2000c1e1500 */
[----:B------:R-:W-:Y:S02]  /*2a60*/  ISETP.GT.AND P0, PT, R9, 0x18, PT ;  /* 0x000000180900780c */ /* 0x000fe40003f04270 */
[----:B------:R-:W-:Y:S02]  /*2a70*/  PRMT R84, RZ, 0x7610, R84 ;  /* 0x00007610ff547816 */ /* 0x000fe40000000054 */
[----:B0-----:R-:W-:Y:S02]  /*2a80*/  IADD3 R82, P2, R46, UR18, RZ ;  /* 0x000000122e527c10 */ /* 0x001fe4000ff5e0ff */
[----:B------:R-:W-:Y:S02]  /*2a90*/  IADD3.X R91, R49, UR19, RZ, P1, !PT ;  /* 0x00000013315b7c10 */ /* 0x000fe40008ffe4ff */
[----:B------:R-:W-:Y:S02]  /*2aa0*/  PRMT R85, RZ, 0x7610, R85 ;  /* 0x00007610ff557816 */ /* 0x000fe40000000055 */
[----:B------:R-:W-:-:S02]  /*2ab0*/  IADD3.X R83, R47, UR19, RZ, P2, !PT ;  /* 0x000000132f537c10 */ /* 0x000fc400097fe4ff */
[----:B-1----:R-:W-:Y:S02]  /*2ac0*/  IADD3 R80, P1, R44, UR18, RZ ;  /* 0x000000122c507c10 */ /* 0x002fe4000ff3e0ff */
[----:B------:R-:W-:Y:S01]  /*2ad0*/  PRMT R245, RZ, 0x7610, R245 ;  /* 0x00007610fff57816 */ /* 0x000fe200000000f5 */
[----:B------:R0:W2:Y:S01]  /*2ae0*/  @P3 LDG.E.U16 R84, [R82.64] ;  /* 0x0000001e52543981 */ /* 0x0000a2000c1e1500 */
[----:B------:R-:W-:-:S03]  /*2af0*/  IADD3.X R81, R45, UR19, RZ, P1, !PT ;  /* 0x000000132d517c10 */ /* 0x000fc60008ffe4ff */
[----:B------:R1:W2:Y:S01]  /*2b00*/  @P3 LDG.E.U16 R85, [R90.64] ;  /* 0x0000001e5a553981 */ /* 0x0002a2000c1e1500 */
[----:B------:R-:W-:Y:S02]  /*2b10*/  ISETP.GT.AND P3, PT, R9, 0x19, PT ;  /* 0x000000190900780c */ /* 0x000fe40003f64270 */
[----:B------:R-:W-:Y:S01]  /*2b20*/  PRMT R244, RZ, 0x7610, R244 ;  /* 0x00007610fff47816 */ /* 0x000fe200000000f4 */
[----:B------:R1:W2:Y:S01]  /*2b30*/  @P0 LDG.E.U16 R245, [R80.64] ;  /* 0x0000001e50f50981 */ /* 0x0002a2000c1e1500 */
[----:B0-----:R-:W-:-:S04]  /*2b40*/  IADD3 R82, P2, R42, UR18, RZ ;  /* 0x000000122a527c10 */ /* 0x001fc8000ff5e0ff */
[----:B------:R-:W-:Y:S02]  /*2b50*/  IADD3.X R83, R43, UR19, RZ, P2, !PT ;  /* 0x000000132b537c10 */ /* 0x000fe400097fe4ff */
[----:B-1----:R-:W-:-:S03]  /*2b60*/  IADD3 R80, P1, R40, UR18, RZ ;  /* 0x0000001228507c10 */ /* 0x002fc6000ff3e0ff */
[----:B------:R0:W2:Y:S01]  /*2b70*/  @P0 LDG.E.U16 R244, [R82.64] ;  /* 0x0000001e52f40981 */ /* 0x0000a2000c1e1500 */
[----:B------:R-:W-:Y:S02]  /*2b80*/  PRMT R237, RZ, 0x7610, R237 ;  /* 0x00007610ffed7816 */ /* 0x000fe400000000ed */
[----:B------:R-:W-:Y:S02]  /*2b90*/  IADD3.X R81, R41, UR19, RZ, P1, !PT ;  /* 0x0000001329517c10 */ /* 0x000fe40008ffe4ff */
[----:B------:R-:W-:-:S03]  /*2ba0*/  ISETP.GT.AND P1, PT, R9, 0x1a, PT ;  /* 0x0000001a0900780c */ /* 0x000fc60003f24270 */
[----:B------:R1:W3:Y:S01]  /*2bb0*/  @P3 LDG.E.U16 R237, [R80.64] ;  /* 0x0000001e50ed3981 */ /* 0x0002e2000c1e1500 */
[----:B0-----:R-:W-:-:S04]  /*2bc0*/  IADD3 R82, P0, R38, UR18, RZ ;  /* 0x0000001226527c10 */ /* 0x001fc8000ff1e0ff */
[----:B------:R-:W-:Y:S02]  /*2bd0*/  IADD3.X R83, R39, UR19, RZ, P0, !PT ;  /* 0x0000001327537c10 */ /* 0x000fe400087fe4ff */
[----:B-1----:R-:W-:Y:S02]  /*2be0*/  IADD3 R80, P0, R36, UR18, RZ ;  /* 0x0000001224507c10 */ /* 0x002fe4000ff1e0ff */
[----:B------:R-:W-:Y:S02]  /*2bf0*/  PRMT R229, RZ, 0x7610, R229 ;  /* 0x00007610ffe57816 */ /* 0x000fe400000000e5 */
[----:B------:R-:W-:-:S05]  /*2c00*/  IADD3.X R81, R37, UR19, RZ, P0, !PT ;  /* 0x0000001325517c10 */ /* 0x000fca00087fe4ff */
[----:B------:R0:W4:Y:S01]  /*2c10*/  @P1 LDG.E.U16 R229, [R80.64] ;  /* 0x0000001e50e51981 */ /* 0x000122000c1e1500 */
[----:B------:R-:W-:Y:S02]  /*2c20*/  PRMT R228, RZ, 0x7610, R228 ;  /* 0x00007610ffe47816 */ /* 0x000fe400000000e4 */
[----:B0-----:R-:W-:-:S04]  /*2c30*/  IADD3 R80, P0, R34, UR18, RZ ;  /* 0x0000001222507c10 */ /* 0x001fc8000ff1e0ff */
[----:B------:R-:W-:-:S05]  /*2c40*/  IADD3.X R81, R35, UR19, RZ, P0, !PT ;  /* 0x0000001323517c10 */ /* 0x000fca00087fe4ff */
[----:B------:R0:W4:Y:S01]  /*2c50*/  @P1 LDG.E.U16 R228, [R80.64] ;  /* 0x0000001e50e41981 */ /* 0x000122000c1e1500 */
[----:B------:R-:W-:Y:S02]  /*2c60*/  ISETP.GT.AND P1, PT, R9, 0x1b, PT ;  /* 0x0000001b0900780c */ /* 0x000fe40003f24270 */
[----:B------:R-:W-:Y:S02]  /*2c70*/  PRMT R221, RZ, 0x7610, R221 ;  /* 0x00007610ffdd7816 */ /* 0x000fe400000000dd */
[----:B0-----:R-:W-:-:S04]  /*2c80*/  IADD3 R80, P0, R32, UR18, RZ ;  /* 0x0000001220507c10 */ /* 0x001fc8000ff1e0ff */
        /* <DEDUP_REMOVED lines=31> */
[----:B------:R-:W-:Y:S02]  /*2e80*/  IADD3.X R81, R19, UR19, RZ, P0, !PT ;  /* 0x0000001313517c10 */ /* 0x000fe400087fe4ff */
[----:B------:R-:W-:-:S03]  /*2e90*/  PRMT R236, RZ, 0x7610, R236 ;  /* 0x00007610ffec7816 */ /* 0x000fc600000000ec */
[----:B------:R0:W4:Y:S01]  /*2ea0*/  @P1 LDG.E.U16 R90, [R80.64] ;  /* 0x0000001e505a1981 */ /* 0x000122000c1e1500 */
[----:B------:R-:W-:-:S03]  /*2eb0*/  ISETP.GT.AND P1, PT, R9, 0x1f, PT ;  /* 0x0000001f0900780c */ /* 0x000fc60003f24270 */
[----:B------:R1:W4:Y:S01]  /*2ec0*/  @P3 LDG.E.U16 R236, [R82.64] ;  /* 0x0000001e52ec3981 */ /* 0x000322000c1e1500 */
[----:B0-----:R-:W-:Y:S02]  /*2ed0*/  IADD3 R80, P0, R16, UR18, RZ ;  /* 0x0000001210507c10 */ /* 0x001fe4000ff1e0ff */
[----:B-1----:R-:W-:Y:S02]  /*2ee0*/  PRMT R83, RZ, 0x7610, R83 ;  /* 0x00007610ff537816 */ /* 0x002fe40000000053 */
[----:B------:R-:W-:-:S05]  /*2ef0*/  IADD3.X R81, R17, UR19, RZ, P0, !PT ;  /* 0x0000001311517c10 */ /* 0x000fca00087fe4ff */
[----:B------:R0:W4:Y:S01]  /*2f00*/  @P1 LDG.E.U16 R83, [R80.64] ;  /* 0x0000001e50531981 */ /* 0x000122000c1e1500 */
[----:B------:R-:W-:Y:S02]  /*2f10*/  PRMT R82, RZ, 0x7610, R82 ;  /* 0x00007610ff527816 */ /* 0x000fe40000000052 */
[----:B0-----:R-:W-:-:S04]  /*2f20*/  IADD3 R80, P0, R14, UR18, RZ ;  /* 0x000000120e507c10 */ /* 0x001fc8000ff1e0ff */
[----:B------:R-:W-:-:S05]  /*2f30*/  IADD3.X R81, R15, UR19, RZ, P0, !PT ;  /* 0x000000130f517c10 */ /* 0x000fca00087fe4ff */
[----:B------:R0:W4:Y:S04]  /*2f40*/  @P1 LDG.E.U16 R82, [R80.64] ;  /* 0x0000001e50521981 */ /* 0x000128000c1e1500 */
[----:B------:R-:W-:Y:S01]  /*2f50*/  BAR.SYNC.DEFER_BLOCKING 0x0 ;  /* 0x0000000000007b1d */ /* 0x000fe20000010000 */
[----:B------:R-:W-:Y:S01]  /*2f60*/  ISETP.GE.AND P0, PT, R7, R9, PT ;  /* 0x000000090700720c */ /* 0x000fe20003f06270 */
[----:B------:R-:W-:-:S04]  /*2f70*/  IMAD.MOV.U32 R103, RZ, RZ, 0x2 ;  /* 0x00000002ff677424 */ /* 0x000fc800078e00ff */
[----:B------:R-:W-:Y:S01]  /*2f80*/  UMOV UR20, UR4 ;  /* 0x0000000400147c82 */ /* 0x000fe20008000000 */
[----:B0-----:R-:W-:Y:S01]  /*2f90*/  PRMT R81, RZ, 0x7610, R81 ;  /* 0x00007610ff517816 */ /* 0x001fe20000000051 */
[----:B------:R-:W-:Y:S02]  /*2fa0*/  UMOV UR21, UR15 ;  /* 0x0000000f00157c82 */ /* 0x000fe40008000000 */
[----:B------:R-:W-:Y:S01]  /*2fb0*/  IMAD.WIDE R102, R210, R103, UR20 ;  /* 0x00000014d2667e25 */ /* 0x000fe2000f8e0267 */
[----:B------:R-:W-:-:S03]  /*2fc0*/  UMOV UR44, UR14 ;  /* 0x0000000e002c7c82 */ /* 0x000fc60008000000 */
[----:B------:R-:W-:Y:S01]  /*2fd0*/  IMAD.MOV.U32 R79, RZ, RZ, 0x2 ;  /* 0x00000002ff4f7424 */ /* 0x000fe200078e00ff */
[----:B------:R-:W-:Y:S01]  /*2fe0*/  PRMT R80, RZ, 0x7610, R80 ;  /* 0x00007610ff507816 */ /* 0x000fe20000000050 */
[----:B------:R-:W-:Y:S01]  /*2ff0*/  IMAD.MOV.U32 R247, RZ, RZ, 0x2 ;  /* 0x00000002fff77424 */ /* 0x000fe200078e00ff */
[----:B------:R-:W-:Y:S02]  /*3000*/  UMOV UR14, UR8 ;  /* 0x00000008000e7c82 */ /* 0x000fe40008000000 */
[----:B------:R-:W-:Y:S01]  /*3010*/  UMOV UR15, UR13 ;  /* 0x0000000d000f7c82 */ /* 0x000fe20008000000 */
[----:B------:R0:W4:Y:S01]  /*3020*/  @!P0 LDG.E.U16 R81, [R102.64] ;  /* 0x0000001e66518981 */ /* 0x000122000c1e1500 */
[----:B------:R-:W-:Y:S02]  /*3030*/  IMAD.MOV.U32 R251, RZ, RZ, 0x2 ;  /* 0x00000002fffb7424 */ /* 0x000fe400078e00ff */
[----:B0-----:R-:W-:Y:S01]  /*3040*/  IMAD.WIDE R102, R210, R79, UR44 ;  /* 0x0000002cd2667e25 */ /* 0x001fe2000f8e024f */
[----:B------:R-:W-:-:S04]  /*3050*/  PRMT R79, RZ, 0x7610, R79 ;  /* 0x00007610ff4f7816 */ /* 0x000fc8000000004f */
[----:B------:R0:W4:Y:S01]  /*3060*/  @!P0 LDG.E.U16 R80, [R102.64] ;  /* 0x0000001e66508981 */ /* 0x000122000c1e1500 */
[----:B------:R-:W-:Y:S02]  /*3070*/  UMOV UR22, UR16 ;  /* 0x0000001000167c82 */ /* 0x000fe40008000000 */
[----:B------:R-:W-:Y:S01]  /*3080*/  UMOV UR23, UR11 ;  /* 0x0000000b00177c82 */ /* 0x000fe20008000000 */
[----:B0-----:R-:W-:Y:S01]  /*3090*/  IMAD.WIDE R102, R210, R247, UR14 ;  /* 0x0000000ed2667e25 */ /* 0x001fe2000f8e02f7 */
[----:B------:R-:W-:-:S04]  /*30a0*/  PRMT R247, RZ, 0x7610, R247 ;  /* 0x00007610fff77816 */ /* 0x000fc800000000f7 */
[----:B------:R0:W4:Y:S01]  /*30b0*/  @!P0 LDG.E.U16 R79, [R102.64] ;  /* 0x0000001e664f8981 */ /* 0x000122000c1e1500 */
[----:B------:R-:W-:-:S03]  /*30c0*/  UMOV UR48, UR10 ;  /* 0x0000000a00307c82 */ /* 0x000fc60008000000 */
[----:B--2---:R1:W-:Y:S01]  /*30d0*/  STS.U16 [R8], R249 ;  /* 0x000000f908007388 */ /* 0x0043e20000000400 */
[----:B0-----:R-:W-:Y:S01]  /*30e0*/  IMAD.WIDE R102, R210, R251, UR22 ;  /* 0x00000016d2667e25 */ /* 0x001fe2000f8e02fb */
[----:B-1----:R-:W-:-:S04]  /*30f0*/  PRMT R249, RZ, 0x7610, R249 ;  /* 0x00007610fff97816 */ /* 0x002fc800000000f9 */
[----:B------:R0:W2:Y:S04]  /*3100*/  @!P0 LDG.E.U16 R247, [R102.64] ;  /* 0x0000001e66f78981 */ /* 0x0000a8000c1e1500 */
[----:B---3--:R1:W-:Y:S01]  /*3110*/  STS.U16 [R8+0x80], R248 ;  /* 0x000080f808007388 */ /* 0x0083e20000000400 */
[----:B0-----:R-:W-:Y:S01]  /*3120*/  IMAD.WIDE R102, R210, R251, UR48 ;  /* 0x00000030d2667e25 */ /* 0x001fe2000f8e02fb */
[----:B-1----:R-:W-:-:S04]  /*3130*/  PRMT R248, RZ, 0x7610, R248 ;  /* 0x00007610fff87816 */ /* 0x002fc800000000f8 */
[----:B------:R0:W3:Y:S01]  /*3140*/  @!P0 LDG.E.U16 R249, [R102.64] ;  /* 0x0000001e66f98981 */ /* 0x0000e2000c1e1500 */
[----:B------:R-:W-:Y:S01]  /*3150*/  UMOV UR13, UR37 ;  /* 0x00000025000d7c82 */ /* 0x000fe20008000000 */
[----:B------:R-:W-:Y:S01]  /*3160*/  PRMT R250, RZ, 0x7610, R250 ;  /* 0x00007610fffa7816 */ /* 0x000fe200000000fa */
[----:B0-----:R-:W-:-:S05]  /*3170*/  IMAD.WIDE R102, R210, R251, UR34 ;  /* 0x00000022d2667e25 */ /* 0x001fca000f8e02fb */
[----:B------:R0:W2:Y:S01]  /*3180*/  @!P0 LDG.E.U16 R248, [R102.64] ;  /* 0x0000001e66f88981 */ /* 0x0000a2000c1e1500 */
[----:B------:R-:W-:Y:S01]  /*3190*/  UMOV UR47, UR9 ;  /* 0x00000009002f7c82 */ /* 0x000fe20008000000 */
[----:B------:R-:W-:Y:S01]  /*31a0*/  PRMT R252, RZ, 0x7610, R252 ;  /* 0x00007610fffc7816 */ /* 0x000fe200000000fc */
[----:B0-----:R-:W-:-:S05]  /*31b0*/  IMAD.WIDE R102, R210, R251, UR12 ;  /* 0x0000000cd2667e25 */ /* 0x001fca000f8e02fb */
[----:B------:R0:W2:Y:S02]  /*31c0*/  @!P0 LDG.E.U16 R250, [R102.64] ;  /* 0x0000001e66fa8981 */ /* 0x0000a4000c1e1500 */
[----:B0-----:R-:W-:-:S05]  /*31d0*/  IMAD.WIDE R102, R210, R251, UR46 ;  /* 0x0000002ed2667e25 */ /* 0x001fca000f8e02fb */
[----:B------:R-:W2:Y:S04]  /*31e0*/  @!P0 LDG.E.U16 R252, [R102.64] ;  /* 0x0000001e66fc8981 */ /* 0x000ea8000c1e1500 */
[----:B------:R-:W-:Y:S04]  /*31f0*/  STS.U16 [R8+0x800], R78 ;  /* 0x0008004e08007388 */ /* 0x000fe80000000400 */
[----:B------:R-:W-:Y:S04]  /*3200*/  STS.U16 [R8+0x880], R77 ;  /* 0x0008804d08007388 */ /* 0x000fe80000000400 */
[----:B------:R-:W-:Y:S04]  /*3210*/  STS.U16 [R8+0x1000], R76 ;  /* 0x0010004c08007388 */ /* 0x000fe80000000400 */
[----:B------:R-:W-:Y:S04]  /*3220*/  STS.U16 [R8+0x1080], R246 ;  /* 0x001080f608007388 */ /* 0x000fe80000000400 */
[----:B------:R-:W-:Y:S04]  /*3230*/  STS.U16 [R8+0x1800], R245 ;  /* 0x001800f508007388 */ /* 0x000fe80000000400 */
[----:B------:R-:W-:Y:S04]  /*3240*/  STS.U16 [R8+0x1880], R244 ;  /* 0x001880f408007388 */ /* 0x000fe80000000400 */
[----:B-----5:R-:W-:Y:S04]  /*3250*/  STS.U16 [R211+0x100], R243 ;  /* 0x000100f3d3007388 */ /* 0x020fe80000000400 */
[----:B------:R-:W-:Y:S04]  /*3260*/  STS.U16 [R211+0x180], R242 ;  /* 0x000180f2d3007388 */ /* 0x000fe80000000400 */
[----:B------:R-:W-:Y:S04]  /*3270*/  STS.U16 [R211+0x900], R241 ;  /* 0x000900f1d3007388 */ /* 0x000fe80000000400 */
[----:B------:R-:W-:Y:S04]  /*3280*/  STS.U16 [R211+0x980], R240 ;  /* 0x000980f0d3007388 */ /* 0x000fe80000000400 */
[----:B------:R-:W-:Y:S04]  /*3290*/  STS.U16 [R211+0x1100], R239 ;  /* 0x001100efd3007388 */ /* 0x000fe80000000400 */
[----:B------:R-:W-:Y:S04]  /*32a0*/  STS.U16 [R211+0x1180], R238 ;  /* 0x001180eed3007388 */ /* 0x000fe80000000400 */
[----:B------:R-:W-:Y:S04]  /*32b0*/  STS.U16 [R211+0x1900], R237 ;  /* 0x001900edd3007388 */ /* 0x000fe80000000400 */
[----:B----4-:R-:W-:Y:S04]  /*32c0*/  STS.U16 [R211+0x1980], R236 ;  /* 0x001980ecd3007388 */ /* 0x010fe80000000400 */
[----:B------:R-:W-:Y:S04]  /*32d0*/  STS.U16 [R212+0x200], R235 ;  /* 0x000200ebd4007388 */ /* 0x000fe80000000400 */
        /* <DEDUP_REMOVED lines=50> */
[----:B--2---:R-:W-:Y:S04]  /*3600*/  STS.U16 [R211+0x2280], R247 ;  /* 0x002280f7d3007388 */ /* 0x004fe80000000400 */
[----:B---3--:R-:W-:Y:S04]  /*3610*/  STS.U16 [R212+0x2100], R249 ;  /* 0x002100f9d4007388 */ /* 0x008fe80000000400 */
[----:B------:R-:W-:Y:S04]  /*3620*/  STS.U16 [R212+0x2300], R248 ;  /* 0x002300f8d4007388 */ /* 0x000fe80000000400 */
[----:B------:R-:W-:Y:S04]  /*3630*/  STS.U16 [R213+0x2180], R250 ;  /* 0x002180fad5007388 */ /* 0x000fe80000000400 */
[----:B------:R-:W-:Y:S04]  /*3640*/  STS.U16 [R213+0x2380], R252 ;  /* 0x002380fcd5007388 */ /* 0x000fe80000000400 */
[----:B------:R-:W-:Y:S06]  /*3650*/  BAR.SYNC.DEFER_BLOCKING 0x0 ;  /* 0x0000000000007b1d */ /* 0x000fec0000010000 */
[----:B------:R-:W-:Y:S04]  /*3660*/  LDSM.16.MT88.4 R148, [R218] ;  /* 0x00000000da94783b */ /* 0x000fe80000004200 */
[----:B------:R-:W0:Y:S04]  /*3670*/  LDSM.16.M88.4 R76, [R6+0x2000] ;  /* 0x00200000064c783b */ /* 0x000e280000000200 */
[----:B------:R-:W1:Y:S04]  /*3680*/  LDSM.16.M88.4 R100, [R6+0x2200] ;  /* 0x002200000664783b */ /* 0x000e680000000200 */
[----:B------:R-:W2:Y:S04]  /*3690*/  LDSM.16.MT88.4 R140, [R218+0x80] ;  /* 0x00008000da8c783b */ /* 0x000ea80000004200 */
[----:B------:R-:W3:Y:S04]  /*36a0*/  LDSM.16.MT88.4 R136, [R219] ;  /* 0x00000000db88783b */ /* 0x000ee80000004200 */
[----:B------:R-:W4:Y:S04]  /*36b0*/  LDSM.16.MT88.4 R96, [R219+0x80] ;  /* 0x00008000db60783b */ /* 0x000f280000004200 */
[----:B------:R-:W5:Y:S04]  /*36c0*/  LDSM.16.MT88.4 R92, [R218+0x1000] ;  /* 0x00100000da5c783b */ /* 0x000f680000004200 */
[----:B------:R-:W3:Y:S04]  /*36d0*/  LDSM.16.MT88.4 R88, [R218+0x1080] ;  /* 0x00108000da58783b */ /* 0x000ee80000004200 */
[----:B------:R-:W3:Y:S04]  /*36e0*/  LDSM.16.MT88.4 R84, [R219+0x1000] ;  /* 0x00100000db54783b */ /* 0x000ee80000004200 */
[----:B------:R-:W3:Y:S01]  /*36f0*/  LDSM.16.MT88.4 R80, [R219+0x1080] ;  /* 0x00108000db50783b */ /* 0x000ee20000004200 */
[----:B------:R-:W-:Y:S01]  /*3700*/  UIADD3 UR5, UR5, -0x1, URZ ;  /* 0xffffffff05057890 */ /* 0x000fe2000fffe03f */
[C---:B0-----:R-:W-:Y:S08]  /*3710*/  HMMA.16816.F32.BF16 R132, R148.reuse, R76, R132 ;  /* 0x0000004c9484723c */ /* 0x041ff00000041884 */
[----:B-1----:R-:W-:Y:S08]  /*3720*/  HMMA.16816.F32.BF16 R128, R148, R100, R128 ;  /* 0x000000649480723c */ /* 0x002ff00000041880 */
[C---:B--2---:R-:W-:Y:S08]  /*3730*/  HMMA.16816.F32.BF16 R108, R140.reuse, R76, R108 ;  /* 0x0000004c8c6c723c */ /* 0x044ff0000004186c */
[----:B------:R-:W-:Y:S08]  /*3740*/  HMMA.16816.F32.BF16 R112, R140, R100, R112 ;  /* 0x000000648c70723c */ /* 0x000ff00000041870 */
[C---:B---3--:R-:W-:Y:S08]  /*3750*/  HMMA.16816.F32.BF16 R120, R136.reuse, R76, R120 ;  /* 0x0000004c8878723c */ /* 0x048ff00000041878 */
[----:B------:R-:W-:Y:S08]  /*3760*/  HMMA.16816.F32.BF16 R124, R136, R100, R124 ;  /* 0x00000064887c723c */ /* 0x000ff0000004187c */
[C---:B----4-:R-:W-:Y:S08]  /*3770*/  HMMA.16816.F32.BF16 R116, R96.reuse, R76, R116 ;  /* 0x0000004c6074723c */ /* 0x050ff00000041874 */
[----:B------:R-:W-:Y:S01]  /*3780*/  HMMA.16816.F32.BF16 R104, R96, R100, R104 ;  /* 0x000000646068723c */ /* 0x000fe20000041868 */
[----:B------:R-:W-:Y:S01]  /*3790*/  ISETP.NE.U32.AND P0, PT, RZ, UR5, PT ;  /* 0x00000005ff007c0c */ /* 0x000fe2000bf05070 */
[----:B------:R-:W-:-:S02]  /*37a0*/  UIMAD.WIDE UR8, UR17, 0x2, UR46 ;  /* 0x00000002110878a5 */ /* 0x000fc4000f8e022e */
[----:B------:R-:W-:Y:S02]  /*37b0*/  UIMAD.WIDE UR10, UR17, 0x2, UR22 ;  /* 0x00000002110a78a5 */ /* 0x000fe4000f8e0216 */
[----:B------:R-:W-:Y:S02]  /*37c0*/  UIMAD.WIDE UR12, UR17, 0x2, UR12 ;  /* 0x00000002110c78a5 */ /* 0x000fe4000f8e020c */
[----:B------:R-:W-:Y:S02]  /*37d0*/  UIMAD.WIDE UR44, UR17, 0x2, UR44 ;  /* 0x00000002112c78a5 */ /* 0x000fe4000f8e022c */
[----:B------:R-:W-:Y:S02]  /*37e0*/  UIMAD.WIDE UR48, UR17, 0x2, UR48 ;  /* 0x00000002113078a5 */ /* 0x000fe4000f8e0230 */
[----:B------:R-:W-:Y:S02]  /*37f0*/  UIMAD.WIDE UR22, UR17, 0x2, UR14 ;  /* 0x00000002111678a5 */ /* 0x000fe4000f8e020e */
[----:B------:R-:W-:Y:S01]  /*3800*/  UIMAD.WIDE UR20, UR17, 0x2, UR20 ;  /* 0x00000002111478a5 */ /* 0x000fe2000f8e0214 */
[----:B-----5:R-:W-:Y:S01]  /*3810*/  HMMA.16816.F32.BF16 R132, R92, R78, R132 ;  /* 0x0000004e5c84723c */ /* 0x020fe20000041884 */
[----:B------:R-:W-:-:S02]  /*3820*/  UMOV UR46, UR8 ;  /* 0x00000008002e7c82 */ /* 0x000fc40008000000 */
[----:B------:R-:W-:Y:S02]  /*3830*/  UMOV UR16, UR10 ;  /* 0x0000000a00107c82 */ /* 0x000fe40008000000 */
[----:B------:R-:W-:Y:S02]  /*3840*/  UMOV UR37, UR13 ;  /* 0x0000000d00257c82 */ /* 0x000fe40008000000 */
[----:B------:R-:W-:Y:S01]  /*3850*/  UIMAD.WIDE UR34, UR17, 0x2, UR34 ;  /* 0x00000002112278a5 */ /* 0x000fe2000f8e0222 */
[----:B------:R-:W-:Y:S01]  /*3860*/  HMMA.16816.F32.BF16 R128, R92, R102, R128 ;  /* 0x000000665c80723c */ /* 0x000fe20000041880 */
[----:B------:R-:W-:Y:S02]  /*3870*/  UIMAD.WIDE UR18, UR57, 0x2, UR18 ;  /* 0x00000002391278a5 */ /* 0x000fe4000f8e0212 */
[----:B------:R-:W-:Y:S02]  /*3880*/  UMOV UR14, UR44 ;  /* 0x0000002c000e7c82 */ /* 0x000fe40008000000 */
[----:B------:R-:W-:-:S02]  /*3890*/  UMOV UR10, UR48 ;  /* 0x00000030000a7c82 */ /* 0x000fc40008000000 */
[----:B------:R-:W-:Y:S01]  /*38a0*/  UMOV UR8, UR22 ;  /* 0x0000001600087c82 */ /* 0x000fe20008000000 */
[----:B------:R-:W-:Y:S01]  /*38b0*/  HMMA.16816.F32.BF16 R108, R88, R78, R108 ;  /* 0x0000004e586c723c */ /* 0x000fe2000004186c */
[----:B------:R-:W-:Y:S02]  /*38c0*/  UMOV UR13, UR23 ;  /* 0x00000017000d7c82 */ /* 0x000fe40008000000 */
[----:B------:R-:W-:Y:S02]  /*38d0*/  UMOV UR4, UR20 ;  /* 0x0000001400047c82 */ /* 0x000fe40008000000 */
[----:B------:R-:W-:-:S03]  /*38e0*/  UMOV UR15, UR21 ;  /* 0x00000015000f7c82 */ /* 0x000fc60008000000 */
[----:B------:R-:W-:Y:S01]  /*38f0*/  HMMA.16816.F32.BF16 R112, R88, R102, R112 ;  /* 0x000000665870723c */ /* 0x000fe20000041870 */
[----:B------:R-:W-:-:S07]  /*3900*/  IADD3 R9, R9, -0x20, RZ ;  /* 0xffffffe009097810 */ /* 0x000fce0007ffe0ff */
[C---:B------:R-:W-:Y:S08]  /*3910*/  HMMA.16816.F32.BF16 R120, R84.reuse, R78, R120 ;  /* 0x0000004e5478723c */ /* 0x040ff00000041878 */
[----:B------:R-:W-:Y:S08]  /*3920*/  HMMA.16816.F32.BF16 R124, R84, R102, R124 ;  /* 0x00000066547c723c */ /* 0x000ff0000004187c */
[C---:B------:R-:W-:Y:S08]  /*3930*/  HMMA.16816.F32.BF16 R116, R80.reuse, R78, R116 ;  /* 0x0000004e5074723c */ /* 0x040ff00000041874 */
[----:B------:R-:W-:Y:S01]  /*3940*/  HMMA.16816.F32.BF16 R104, R80, R102, R104 ;  /* 0x000000665068723c */ /* 0x000fe20000041868 */
[----:B------:R-:W-:Y:S01]  /*3950*/  @!P0 CALL.REL.NOINC `(.L_x_2) ;  /* 0x0000001000008944 */ /* 0x000fe20003c00000 */
[----:B------:R-:W-:Y:S06]  /*3960*/  BRA `(.L_x_3) ;  /* 0xffffe3e000007947 */ /* 0x000fec000383ffff */
.L_x_2:
[----:B------:R-:W-:-:S06]  /*3970*/  NOP ;  /* 0x0000000000007918 */ /* 0x000fcc0000000000 */
[----:B------:R-:W-:-:S08]  /*3980*/  NOP ;  /* 0x0000000000007918 */ /* 0x000fd00000000000 */
[----:B------:R-:W-:Y:S02]  /*3990*/  F2FP.BF16.PACK_AB R9, R127, R126 ;  /* 0x0000007e7f09723e */ /* 0x000fe400000010ff */
[----:B------:R-:W-:-:S02]  /*39a0*/  F2FP.BF16.PACK_AB R125, R125, R124 ;  /* 0x0000007c7d7d723e */ /* 0x000fc400000010ff */
[----:B------:R-:W-:Y:S02]  /*39b0*/  F2FP.BF16.PACK_AB R13, R131, R130 ;  /* 0x00000082830d723e */ /* 0x000fe400000010ff */
[----:B------:R-:W-:Y:S02]  /*39c0*/  F2FP.BF16.PACK_AB R129, R129, R128 ;  /* 0x000000808181723e */ /* 0x000fe400000010ff */
[----:B------:R-:W-:Y:S02]  /*39d0*/  F2FP.BF16.PACK_AB R11, R107, R106 ;  /* 0x0000006a6b0b723e */ /* 0x000fe400000010ff */
[----:B------:R-:W-:Y:S02]  /*39e0*/  F2FP.BF16.PACK_AB R10, R119, R118 ;  /* 0x00000076770a723e */ /* 0x000fe400000010ff */
        /* <DEDUP_REMOVED lines=10> */
.L_x_1:
[----:B------:R-:W-:Y:S01]  /*3a90*/  BAR.SYNC.DEFER_BLOCKING 0x0 ;  /* 0x0000000000007b1d */ /* 0x000fe20000010000 */
[C---:B------:R-:W-:Y:S01]  /*3aa0*/  IMAD.SHL.U32 R6, R0.reuse, 0x20, RZ ;  /* 0x0000002000067824 */ /* 0x040fe200078e00ff */
[----:B------:R-:W-:Y:S01]  /*3ab0*/  LOP3.LUT R5, R5, 0xc00, RZ, 0xc0, !PT ;  /* 0x00000c0005057812 */ /* 0x000fe200078ec0ff */
[C---:B------:R-:W-:Y:S01]  /*3ac0*/  IMAD.SHL.U32 R7, R0.reuse, 0x4, RZ ;  /* 0x0000000400077824 */ /* 0x040fe200078e00ff */
[----:B------:R-:W-:Y:S01]  /*3ad0*/  ISETP.GE.AND P1, PT, R3, c[0x0][0x178], PT ;  /* 0x00005e0003007a0c */ /* 0x000fe20003f26270 */
[----:B------:R-:W-:Y:S01]  /*3ae0*/  IMAD.U32 R17, RZ, RZ, UR6 ;  /* 0x00000006ff117e24 */ /* 0x000fe2000f8e00ff */
[----:B------:R-:W-:Y:S01]  /*3af0*/  LOP3.LUT R6, R5, 0x60, R6, 0xf8, !PT ;  /* 0x0000006005067812 */ /* 0x000fe200078ef806 */
[----:B------:R-:W-:-:S03]  /*3b00*/  IMAD.SHL.U32 R0, R0, 0x200, RZ ;  /* 0x0000020000007824 */ /* 0x000fc600078e00ff */
[----:B------:R-:W-:Y:S01]  /*3b10*/  LOP3.LUT R6, R6, 0x70, R7, 0x78, !PT ;  /* 0x0000007006067812 */ /* 0x000fe200078e7807 */
[----:B------:R-:W-:Y:S01]  /*3b20*/  IMAD.U32 R7, RZ, RZ, UR7 ;  /* 0x00000007ff077e24 */ /* 0x000fe2000f8e00ff */
[----:B------:R-:W-:Y:S01]  /*3b30*/  LOP3.LUT R5, R0, 0xc00, RZ, 0xc0, !PT ;  /* 0x00000c0000057812 */ /* 0x000fe200078ec0ff */
[----:B------:R-:W-:Y:S02]  /*3b40*/  IMAD.U32 R0, RZ, RZ, UR7 ;  /* 0x00000007ff007e24 */ /* 0x000fe4000f8e00ff */
[----:B------:R-:W-:Y:S02]  /*3b50*/  IMAD R6, R17, 0x8, R6 ;  /* 0x0000000811067824 */ /* 0x000fe400078e0206 */
[----:B------:R-:W-:Y:S01]  /*3b60*/  IMAD R28, R2, 0x10, R5 ;  /* 0x00000010021c7824 */ /* 0x000fe200078e0205 */
[----:B------:R-:W-:Y:S01]  /*3b70*/  IADD3 R0, R0, 0x1, RZ ;  /* 0x0000000100007810 */ /* 0x000fe20007ffe0ff */
[----:B------:R-:W-:Y:S02]  /*3b80*/  IMAD.U32 R5, RZ, RZ, UR7 ;  /* 0x00000007ff057e24 */ /* 0x000fe4000f8e00ff */
[----:B------:R-:W-:Y:S01]  /*3b90*/  IMAD.U32 R2, RZ, RZ, UR7 ;  /* 0x00000007ff027e24 */ /* 0x000fe2000f8e00ff */
[----:B------:R-:W-:Y:S01]  /*3ba0*/  ISETP.GE.AND P6, PT, R0, c[0x0][0x17c], PT ;  /* 0x00005f0000007a0c */ /* 0x000fe20003fc6270 */
[----:B------:R-:W-:Y:S01]  /*3bb0*/  IMAD R0, R3, c[0x0][0x194], RZ ;  /* 0x0000650003007a24 */ /* 0x000fe200078e02ff */
[----:B------:R-:W-:Y:S01]  /*3bc0*/  STS.128 [R6], R128 ;  /* 0x0000008006007388 */ /* 0x000fe20000000c00 */
[----:B------:R-:W-:Y:S01]  /*3bd0*/  ISETP.LT.AND P1, PT, R5, c[0x0][0x17c], !P1 ;  /* 0x00005f0005007a0c */ /* 0x000fe20004f21270 */
[----:B------:R-:W-:Y:S01]  /*3be0*/  IMAD.MOV.U32 R5, RZ, RZ, c[0x0][0x194] ;  /* 0x00006500ff057624 */ /* 0x000fe200078e00ff */
[----:B------:R-:W-:Y:S01]  /*3bf0*/  ISETP.GE.AND P0, PT, R2, c[0x0][0x17c], PT ;  /* 0x00005f0002007a0c */ /* 0x000fe20003f06270 */
[----:B------:R0:W-:Y:S01]  /*3c00*/  STS.128 [R6+0x80], R12 ;  /* 0x0000800c06007388 */ /* 0x0001e20000000c00 */
[----:B------:R-:W-:Y:S01]  /*3c10*/  IMAD.U32 R17, RZ, RZ, UR7 ;  /* 0x00000007ff117e24 */ /* 0x000fe2000f8e00ff */
[----:B------:R-:W-:Y:S01]  /*3c20*/  ISETP.LT.AND P5, PT, R3, c[0x0][0x178], !P6 ;  /* 0x00005e0003007a0c */ /* 0x000fe200077a1270 */
[----:B------:R-:W-:Y:S01]  /*3c30*/  IMAD R2, R5, 0x40, R0 ;  /* 0x0000004005027824 */ /* 0x000fe200078e0200 */
[----:B------:R-:W-:Y:S01]  /*3c40*/  STS.128 [R6+0x200], R124 ;  /* 0x0002007c06007388 */ /* 0x000fe20000000c00 */
[----:B------:R-:W-:Y:S01]  /*3c50*/  IADD3 R5, R7, 0x2, RZ ;  /* 0x0000000207057810 */ /* 0x000fe20007ffe0ff */
[----:B------:R-:W-:Y:S01]  /*3c60*/  IMAD R17, R17, c[0x0][0x198], RZ ;  /* 0x0000660011117a24 */ /* 0x000fe200078e02ff */
[----:B------:R-:W-:Y:S01]  /*3c70*/  ISETP.LT.AND P6, PT, R4, c[0x0][0x178], !P6 ;  /* 0x00005e0004007a0c */ /* 0x000fe200077c1270 */
[----:B------:R1:W-:Y:S04]  /*3c80*/  STS.128 [R6+0x280], R8 ;  /* 0x0002800806007388 */ /* 0x0003e80000000c00 */
[----:B------:R-:W-:Y:S01]  /*3c90*/  BAR.SYNC.DEFER_BLOCKING 0x0 ;  /* 0x0000000000007b1d */ /* 0x000fe20000010000 */
[----:B------:R-:W-:-:S02]  /*3ca0*/  LEA R24, P3, R2, c[0x0][0x170], 0x1 ;  /* 0x00005c0002187a11 */ /* 0x000fc400078608ff */
[----:B------:R-:W-:Y:S02]  /*3cb0*/  IADD3 R19, R17, c[0x0][0x198], RZ ;  /* 0x0000660011137a10 */ /* 0x000fe40007ffe0ff */
[----:B0-----:R-:W-:Y:S02]  /*3cc0*/  LOP3.LUT R12, R28, 0x20, RZ, 0x3c, !PT ;  /* 0x000000201c0c7812 */ /* 0x001fe400078e3cff */
[----:B------:R-:W-:Y:S02]  /*3cd0*/  LEA.HI.X.SX32 R25, R2, c[0x0][0x174], 0x1, P3 ;  /* 0x00005d0002197a11 */ /* 0x000fe400018f0eff */
[----:B------:R-:W-:Y:S02]  /*3ce0*/  IADD3 R29, R19, c[0x0][0x198], RZ ;  /* 0x00006600131d7a10 */ /* 0x000fe40007ffe0ff */
[C---:B-1----:R-:W-:Y:S01]  /*3cf0*/  LEA R6, P2, R0.reuse, c[0x0][0x170], 0x1 ;  /* 0x00005c0000067a11 */ /* 0x042fe200078408ff */
[----:B------:R-:W-:Y:S02]  /*3d00*/  IMAD.U32 R9, RZ, RZ, UR7 ;  /* 0x00000007ff097e24 */ /* 0x000fe4000f8e00ff */
[----:B------:R-:W-:Y:S01]  /*3d10*/  IMAD.U32 R8, RZ, RZ, UR7 ;  /* 0x00000007ff087e24 */ /* 0x000fe2000f8e00ff */
[----:B------:R-:W-:Y:S01]  /*3d20*/  LEA.HI.X.SX32 R7, R0, c[0x0][0x174], 0x1, P2 ;  /* 0x00005d0000077a11 */ /* 0x000fe200010f0eff */
[----:B------:R-:W-:Y:S01]  /*3d30*/  IMAD.WIDE R10, R17, 0x2, R24 ;  /* 0x00000002110a7825 */ /* 0x000fe200078e0218 */
[----:B------:R-:W-:-:S02]  /*3d40*/  ISETP.LT.AND P2, PT, R4, c[0x0][0x178], !P0 ;  /* 0x00005e0004007a0c */ /* 0x000fc40004741270 */
[----:B------:R-:W-:Y:S02]  /*3d50*/  IADD3 R2, R9, 0x3, RZ ;  /* 0x0000000309027810 */ /* 0x000fe40007ffe0ff */
[----:B------:R-:W-:Y:S01]  /*3d60*/  IADD3 R0, R8, 0x4, RZ ;  /* 0x0000000408007810 */ /* 0x000fe20007ffe0ff */
[--C-:B------:R-:W-:Y:S01]  /*3d70*/  IMAD.WIDE R8, R17, 0x2, R6.reuse ;  /* 0x0000000211087825 */ /* 0x100fe200078e0206 */
[----:B------:R-:W0:Y:S01]  /*3d80*/  LDS.128 R20, [R28] ;  /* 0x000000001c147984 */ /* 0x000e220000000c00 */
[----:B------:R-:W-:Y:S02]  /*3d90*/  ISETP.GE.AND P0, PT, R5, c[0x0][0x17c], PT ;  /* 0x00005f0005007a0c */ /* 0x000fe40003f06270 */
[----:B------:R-:W-:Y:S01]  /*3da0*/  LOP3.LUT R5, R28, 0x40, RZ, 0x3c, !PT ;  /* 0x000000401c057812 */ /* 0x000fe200078e3cff */
[----:B------:R-:W1:Y:S01]  /*3db0*/  LDS.128 R12, [R12] ;  /* 0x000000000c0c7984 */ /* 0x000e620000000c00 */
[----:B------:R-:W-:Y:S01]  /*3dc0*/  ISETP.GE.AND P4, PT, R2, c[0x0][0x17c], PT ;  /* 0x00005f0002007a0c */ /* 0x000fe20003f86270 */
[----:B------:R-:W-:Y:S01]  /*3dd0*/  IMAD.U32 R2, RZ, RZ, UR7 ;  /* 0x00000007ff027e24 */ /* 0x000fe2000f8e00ff */
[----:B------:R-:W-:Y:S01]  /*3de0*/  ISETP.GE.AND P3, PT, R0, c[0x0][0x17c], PT ;  /* 0x00005f0000007a0c */ /* 0x000fe20003f66270 */
[----:B------:R-:W-:-:S03]  /*3df0*/  IMAD.WIDE R16, R19, 0x2, R6 ;  /* 0x0000000213107825 */ /* 0x000fc600078e0206 */
[----:B------:R-:W-:Y:S01]  /*3e00*/  IADD3 R2, R2, 0x5, RZ ;  /* 0x0000000502027810 */ /* 0x000fe20007ffe0ff */
[----:B------:R-:W-:-:S04]  /*3e10*/  IMAD.WIDE R18, R19, 0x2, R24 ;  /* 0x0000000213127825 */ /* 0x000fc800078e0218 */
[----:B------:R-:W-:-:S05]  /*3e20*/  IMAD.U32 R0, RZ, RZ, UR7 ;  /* 0x00000007ff007e24 */ /* 0x000fca000f8e00ff */
[----:B------:R-:W-:Y:S01]  /*3e30*/  IADD3 R0, R0, 0x6, RZ ;  /* 0x0000000600007810 */ /* 0x000fe20007ffe0ff */
[----:B0-----:R1:W-:Y:S01]  /*3e40*/  @P1 STG.E.U16 [R8.64], R20 ;  /* 0x0000001408001986 */ /* 0x0013e2000c10151e */
[----:B------:R-:W-:Y:S02]  /*3e50*/  PRMT R27, R20, 0x7632, R27 ;  /* 0x00007632141b7816 */ /* 0x000fe4000000001b */
[----:B------:R-:W-:Y:S01]  /*3e60*/  PRMT R31, R22, 0x7632, R31 ;  /* 0x00007632161f7816 */ /* 0x000fe2000000001f */
[----:B------:R-:W-:Y:S01]  /*3e70*/  @P2 STG.E.U16 [R10.64], R22 ;  /* 0x000000160a002986 */ /* 0x000fe2000c10151e */
[----:B------:R-:W-:Y:S02]  /*3e80*/  ISETP.GE.AND P2, PT, R2, c[0x0][0x17c], PT ;  /* 0x00005f0002007a0c */ /* 0x000fe40003f46270 */
[----:B------:R-:W-:Y:S01]  /*3e90*/  LOP3.LUT R2, R28, 0x60, RZ, 0x3c, !PT ;  /* 0x000000601c027812 */ /* 0x000fe200078e3cff */
[----:B------:R0:W2:Y:S01]  /*3ea0*/  LDS.128 R8, [R5] ;  /* 0x0000000005087984 */ /* 0x0000a20000000c00 */
[----:B------:R-:W-:-:S02]  /*3eb0*/  ISETP.LT.AND P1, PT, R3, c[0x0][0x178], !P0 ;  /* 0x00005e0003007a0c */ /* 0x000fc40004721270 */
[----:B------:R-:W-:Y:S01]  /*3ec0*/  ISETP.LT.AND P0, PT, R4, c[0x0][0x178], !P0 ;  /* 0x00005e0004007a0c */ /* 0x000fe20004701270 */
[----:B------:R3:W-:Y:S01]  /*3ed0*/  @P5 STG.E.U16 [R16.64], R27 ;  /* 0x0000001b10005986 */ /* 0x0007e2000c10151e */
[----:B-1----:R-:W-:Y:S02]  /*3ee0*/  PRMT R20, R12, 0x7632, R20 ;  /* 0x000076320c147816 */ /* 0x002fe40000000014 */
[----:B------:R-:W-:Y:S01]  /*3ef0*/  ISETP.GE.AND P5, PT, R0, c[0x0][0x17c], PT ;  /* 0x00005f0000007a0c */ /* 0x000fe20003fa6270 */
[----:B------:R1:W-:Y:S01]  /*3f00*/  @P6 STG.E.U16 [R18.64], R31 ;  /* 0x0000001f12006986 */ /* 0x0003e2000c10151e */
[----:B------:R-:W-:Y:S01]  /*3f10*/  ISETP.LT.AND P6, PT, R3, c[0x0][0x178], !P4 ;  /* 0x00005e0003007a0c */ /* 0x000fe200067c1270 */
[----:B------:R-:W-:Y:S01]  /*3f20*/  IMAD.U32 R0, RZ, RZ, UR7 ;  /* 0x00000007ff007e24 */ /* 0x000fe2000f8e00ff */
[----:B0-----:R-:W-:Y:S01]  /*3f30*/  IADD3 R5, R29, c[0x0][0x198], RZ ;  /* 0x000066001d057a10 */ /* 0x001fe20007ffe0ff */
[----:B------:R-:W0:Y:S01]  /*3f40*/  LDS.128 R16, [R2] ;  /* 0x0000000002107984 */ /* 0x000e220000000c00 */
[----:B------:R-:W-:-:S02]  /*3f50*/  ISETP.LT.AND P4, PT, R4, c[0x0][0x178], !P4 ;  /* 0x00005e0004007a0c */ /* 0x000fc40006781270 */
[----:B------:R-:W-:Y:S01]  /*3f60*/  PRMT R22, R14, 0x7632, R22 ;  /* 0x000076320e167816 */ /* 0x000fe20000000016 */
[----:B---3--:R-:W-:Y:S01]  /*3f70*/  IMAD.WIDE R26, R29, 0x2, R6 ;  /* 0x000000021d1a7825 */ /* 0x008fe200078e0206 */
[----:B------:R-:W-:-:S03]  /*3f80*/  IADD3 R0, R0, 0x7, RZ ;  /* 0x0000000700007810 */ /* 0x000fc60007ffe0ff */
[----:B------:R-:W-:Y:S01]  /*3f90*/  IMAD.WIDE R28, R29, 0x2, R24 ;  /* 0x000000021d1c7825 */ /* 0x000fe200078e0218 */
[----:B------:R3:W-:Y:S01]  /*3fa0*/  @P1 STG.E.U16 [R26.64], R12 ;  /* 0x0000000c1a001986 */ /* 0x0007e2000c10151e */
[----:B------:R-:W-:Y:S02]  /*3fb0*/  ISETP.GE.AND P1, PT, R0, c[0x0][0x17c], PT ;  /* 0x00005f0000007a0c */ /* 0x000fe40003f26270 */
[----:B-1----:R-:W-:Y:S01]  /*3fc0*/  IMAD.WIDE R30, R5, 0x2, R6 ;  /* 0x00000002051e7825 */ /* 0x002fe200078e0206 */
[----:B------:R1:W-:Y:S01]  /*3fd0*/  @P0 STG.E.U16 [R28.64], R14 ;  /* 0x0000000e1c000986 */ /* 0x0003e2000c10151e */
[C---:B------:R-:W-:Y:S02]  /*3fe0*/  ISETP.LT.AND P0, PT, R3.reuse, c[0x0][0x178], !P3 ;  /* 0x00005e0003007a0c */ /* 0x040fe40005f01270 */
[C---:B------:R-:W-:Y:S01]  /*3ff0*/  ISETP.LT.AND P3, PT, R4.reuse, c[0x0][0x178], !P3 ;  /* 0x00005e0004007a0c */ /* 0x040fe20005f61270 */
[----:B------:R4:W-:Y:S01]  /*4000*/  @P6 STG.E.U16 [R30.64], R20 ;  /* 0x000000141e006986 */ /* 0x0009e2000c10151e */
[----:B------:R-:W-:Y:S01]  /*4010*/  ISETP.LT.AND P6, PT, R3, c[0x0][0x178], !P2 ;  /* 0x00005e0003007a0c */ /* 0x000fe200057c1270 */
[----:B------:R-:W-:Y:S01]  /*4020*/  IMAD.U32 R0, RZ, RZ, UR7 ;  /* 0x00000007ff007e24 */ /* 0x000fe2000f8e00ff */
[----:B------:R-:W-:Y:S01]  /*4030*/  ISETP.LT.AND P2, PT, R4, c[0x0][0x178], !P2 ;  /* 0x00005e0004007a0c */ /* 0x000fe20005741270 */
[C---:B---3--:R-:W-:Y:S01]  /*4040*/  IMAD.WIDE R26, R5.reuse, 0x2, R24 ;  /* 0x00000002051a7825 */ /* 0x048fe200078e0218 */
[----:B------:R-:W-:-:S02]  /*4050*/  IADD3 R5, R5, c[0x0][0x198], RZ ;  /* 0x0000660005057a10 */ /* 0x000fc40007ffe0ff */
[----:B------:R-:W-:Y:S01]  /*4060*/  IADD3 R0, R0, 0x9, RZ ;  /* 0x0000000900007810 */ /* 0x000fe20007ffe0ff */
[----:B------:R-:W-:Y:S01]  /*4070*/  IMAD.U32 R12, RZ, RZ, UR7 ;  /* 0x00000007ff0c7e24 */ /* 0x000fe2000f8e00ff */
[C---:B------:R-:W-:Y:S01]  /*4080*/  IADD3 R35, R5.reuse, c[0x0][0x198], RZ ;  /* 0x0000660005237a10 */ /* 0x040fe20007ffe0ff */
[C---:B-1----:R-:W-:Y:S01]  /*4090*/  IMAD.WIDE R28, R5.reuse, 0x2, R6 ;  /* 0x00000002051c7825 */ /* 0x042fe200078e0206 */
[----:B------:R1:W-:Y:S01]  /*40a0*/  @P4 STG.E.U16 [R26.64], R22 ;  /* 0x000000161a004986 */ /* 0x0003e2000c10151e */
[----:B--2---:R-:W-:Y:S02]  /*40b0*/  PRMT R14, R10, 0x7632, R14 ;  /* 0x000076320a0e7816 */ /* 0x004fe4000000000e */
[----:B------:R-:W-:Y:S01]  /*40c0*/  IADD3 R2, R12, 0x8, RZ ;  /* 0x000000080c027810 */ /* 0x000fe20007ffe0ff */
[----:B----4-:R-:W-:Y:S01]  /*40d0*/  IMAD.WIDE R30, R5, 0x2, R24 ;  /* 0x00000002051e7825 */ /* 0x010fe200078e0218 */
[----:B------:R-:W-:Y:S01]  /*40e0*/  PRMT R12, R8, 0x7632, R12 ;  /* 0x00007632080c7816 */ /* 0x000fe2000000000c */
[----:B------:R2:W-:Y:S01]  /*40f0*/  @P0 STG.E.U16 [R28.64], R8 ;  /* 0x000000081c000986 */ /* 0x0005e2000c10151e */
[C---:B------:R-:W-:Y:S01]  /*4100*/  IADD3 R5, R35.reuse, c[0x0][0x198], RZ ;  /* 0x0000660023057a10 */ /* 0x040fe20007ffe0ff */
[C---:B------:R-:W-:Y:S01]  /*4110*/  IMAD.WIDE R32, R35.reuse, 0x2, R6 ;  /* 0x0000000223207825 */ /* 0x040fe200078e0206 */
[----:B------:R-:W-:Y:S01]  /*4120*/  ISETP.GE.AND P4, PT, R2, c[0x0][0x17c], PT ;  /* 0x00005f0002007a0c */ /* 0x000fe20003f86270 */
[----:B------:R3:W-:Y:S01]  /*4130*/  @P3 STG.E.U16 [R30.64], R10 ;  /* 0x0000000a1e003986 */ /* 0x0007e2000c10151e */
[----:B------:R-:W-:Y:S01]  /*4140*/  ISETP.GE.AND P0, PT, R0, c[0x0][0x17c], PT ;  /* 0x00005f0000007a0c */ /* 0x000fe20003f06270 */
[----:B-1----:R-:W-:-:S02]  /*4150*/  IMAD.WIDE R26, R35, 0x2, R24 ;  /* 0x00000002231a7825 */ /* 0x002fc400078e0218 */
[----:B------:R-:W-:Y:S01]  /*4160*/  @P6 STG.E.U16 [R32.64], R12 ;  /* 0x0000000c20006986 */ /* 0x000fe2000c10151e */
[----:B------:R-:W-:Y:S01]  /*4170*/  ISETP.LT.AND P6, PT, R3, c[0x0][0x178], !P5 ;  /* 0x00005e0003007a0c */ /* 0x000fe20006fc1270 */
[----:B------:R-:W-:Y:S01]  /*4180*/  IMAD.U32 R2, RZ, RZ, UR7 ;  /* 0x00000007ff027e24 */ /* 0x000fe2000f8e00ff */
[----:B------:R-:W-:Y:S01]  /*4190*/  ISETP.LT.AND P5, PT, R4, c[0x0][0x178], !P5 ;  /* 0x00005e0004007a0c */ /* 0x000fe20006fa1270 */
[C---:B--2---:R-:W-:Y:S01]  /*41a0*/  IMAD.WIDE R28, R5.reuse, 0x2, R6 ;  /* 0x00000002051c7825 */ /* 0x044fe200078e0206 */
[----:B------:R1:W-:Y:S01]  /*41b0*/  @P2 STG.E.U16 [R26.64], R14 ;  /* 0x0000000e1a002986 */ /* 0x0003e2000c10151e */
[----:B0-----:R-:W-:Y:S02]  /*41c0*/  PRMT R8, R16, 0x7632, R8 ;  /* 0x0000763210087816 */ /* 0x001fe40000000008 */
[C---:B---3--:R-:W-:Y:S01]  /*41d0*/  IMAD.WIDE R30, R5.reuse, 0x2, R24 ;  /* 0x00000002051e7825 */ /* 0x048fe200078e0218 */
[----:B------:R-:W-:Y:S02]  /*41e0*/  IADD3 R5, R5, c[0x0][0x198], RZ ;  /* 0x0000660005057a10 */ /* 0x000fe40007ffe0ff */
[----:B------:R-:W-:Y:S01]  /*41f0*/  IADD3 R2, R2, 0xa, RZ ;  /* 0x0000000a02027810 */ /* 0x000fe20007ffe0ff */
[----:B------:R-:W-:Y:S01]  /*4200*/  IMAD.U32 R0, RZ, RZ, UR7 ;  /* 0x00000007ff007e24 */ /* 0x000fe2000f8e00ff */
[----:B------:R-:W-:Y:S01]  /*4210*/  IADD3 R35, R5, c[0x0][0x198], RZ ;  /* 0x0000660005237a10 */ /* 0x000fe20007ffe0ff */
[----:B------:R0:W-:Y:S01]  /*4220*/  @P6 STG.E.U16 [R28.64], R16 ;  /* 0x000000101c006986 */ /* 0x0001e2000c10151e */
[----:B------:R-:W-:-:S02]  /*4230*/  ISETP.LT.AND P6, PT, R3, c[0x0][0x178], !P1 ;  /* 0x00005e0003007a0c */ /* 0x000fc40004fc1270 */
[----:B------:R-:W-:Y:S01]  /*4240*/  ISETP.LT.AND P1, PT, R4, c[0x0][0x178], !P1 ;  /* 0x00005e0004007a0c */ /* 0x000fe20004f21270 */
[----:B------:R2:W-:Y:S01]  /*4250*/  @P5 STG.E.U16 [R30.64], R18 ;  /* 0x000000121e005986 */ /* 0x0005e2000c10151e */
[----:B------:R-:W-:Y:S01]  /*4260*/  ISETP.LT.AND P5, PT, R3, c[0x0][0x178], !P4 ;  /* 0x00005e0003007a0c */ /* 0x000fe200067a1270 */
[----:B-1----:R-:W-:Y:S01]  /*4270*/  IMAD.WIDE R26, R5, 0x2, R6 ;  /* 0x00000002051a7825 */ /* 0x002fe200078e0206 */
[----:B------:R-:W-:Y:S02]  /*4280*/  PRMT R14, R18, 0x7632, R14 ;  /* 0x00007632120e7816 */ /* 0x000fe4000000000e */
[----:B------:R-:W-:Y:S01]  /*4290*/  IADD3 R0, R0, 0xb, RZ ;  /* 0x0000000b00007810 */ /* 0x000fe20007ffe0ff */
[--C-:B------:R-:W-:Y:S01]  /*42a0*/  IMAD.WIDE R32, R35, 0x2, R24.reuse ;  /* 0x0000000223207825 */ /* 0x100fe200078e0218 */
[----:B------:R-:W-:Y:S02]  /*42b0*/  ISETP.GE.AND P3, PT, R2, c[0x0][0x17c], PT ;  /* 0x00005f0002007a0c */ /* 0x000fe40003f66270 */
[----:B------:R-:W-:Y:S01]  /*42c0*/  ISETP.LT.AND P4, PT, R4, c[0x0][0x178], !P4 ;  /* 0x00005e0004007a0c */ /* 0x000fe20006781270 */
[----:B0-----:R-:W-:Y:S01]  /*42d0*/  IMAD.WIDE R28, R5, 0x2, R24 ;  /* 0x00000002051c7825 */ /* 0x001fe200078e0218 */
[----:B------:R0:W-:Y:S01]  /*42e0*/  @P6 STG.E.U16 [R26.64], R8 ;  /* 0x000000081a006986 */ /* 0x0001e2000c10151e */
[----:B------:R-:W-:-:S02]  /*42f0*/  ISETP.GE.AND P2, PT, R0, c[0x0][0x17c], PT ;  /* 0x00005f0000007a0c */ /* 0x000fc40003f46270 */
[----:B--2---:R-:W-:Y:S01]  /*4300*/  IMAD.WIDE R30, R35, 0x2, R6 ;  /* 0x00000002231e7825 */ /* 0x004fe200078e0206 */
[----:B------:R1:W-:Y:S01]  /*4310*/  @P1 STG.E.U16 [R28.64], R14 ;  /* 0x0000000e1c001986 */ /* 0x0003e2000c10151e */
[----:B------:R-:W-:Y:S02]  /*4320*/  ISETP.LT.AND P1, PT, R3, c[0x0][0x178], !P0 ;  /* 0x00005e0003007a0c */ /* 0x000fe40004721270 */
[----:B------:R-:W-:Y:S01]  /*4330*/  ISETP.LT.AND P0, PT, R4, c[0x0][0x178], !P0 ;  /* 0x00005e0004007a0c */ /* 0x000fe20004701270 */
[----:B------:R-:W-:Y:S01]  /*4340*/  IMAD.U32 R0, RZ, RZ, UR7 ;  /* 0x00000007ff007e24 */ /* 0x000fe2000f8e00ff */
[----:B------:R2:W-:Y:S01]  /*4350*/  @P5 STG.E.U16 [R30.64], R21 ;  /* 0x000000151e005986 */ /* 0x0005e2000c10151e */
[----:B------:R-:W-:Y:S01]  /*4360*/  IADD3 R35, R35, c[0x0][0x198], RZ ;  /* 0x0000660023237a10 */ /* 0x000fe20007ffe0ff */
[----:B------:R-:W-:Y:S01]  /*4370*/  IMAD.U32 R2, RZ, RZ, UR7 ;  /* 0x00000007ff027e24 */ /* 0x000fe2000f8e00ff */
[----:B------:R-:W-:Y:S01]  /*4380*/  ISETP.LT.AND P5, PT, R3, c[0x0][0x178], !P3 ;  /* 0x00005e0003007a0c */ /* 0x000fe20005fa1270 */
[----:B------:R3:W-:Y:S01]  /*4390*/  @P4 STG.E.U16 [R32.64], R23 ;  /* 0x0000001720004986 */ /* 0x0007e2000c10151e */
[C---:B------:R-:W-:Y:S01]  /*43a0*/  IADD3 R5, R35.reuse, c[0x0][0x198], RZ ;  /* 0x0000660023057a10 */ /* 0x040fe20007ffe0ff */
[----:B0-----:R-:W-:Y:S01]  /*43b0*/  IMAD.WIDE R26, R35, 0x2, R24 ;  /* 0x00000002231a7825 */ /* 0x001fe200078e0218 */
[----:B------:R-:W-:-:S02]  /*43c0*/  IADD3 R0, R0, 0xc, RZ ;  /* 0x0000000c00007810 */ /* 0x000fc40007ffe0ff */
[----:B------:R-:W-:Y:S01]  /*43d0*/  PRMT R10, R21, 0x7632, R10 ;  /* 0x00007632150a7816 */ /* 0x000fe2000000000a */
[----:B-1----:R-:W-:Y:S01]  /*43e0*/  IMAD.WIDE R28, R5, 0x2, R6 ;  /* 0x00000002051c7825 */ /* 0x002fe200078e0206 */
[----:B------:R-:W-:Y:S02]  /*43f0*/  PRMT R8, R23, 0x7632, R8 ;  /* 0x0000763217087816 */ /* 0x000fe40000000008 */
[----:B------:R-:W-:Y:S01]  /*4400*/  ISETP.GE.AND P6, PT, R0, c[0x0][0x17c], PT ;  /* 0x00005f0000007a0c */ /* 0x000fe20003fc6270 */
[----:B--2---:R-:W-:Y:S01]  /*4410*/  IMAD.WIDE R20, R35, 0x2, R6 ;  /* 0x0000000223147825 */ /* 0x004fe200078e0206 */
[----:B------:R-:W-:Y:S02]  /*4420*/  ISETP.LT.AND P3, PT, R4, c[0x0][0x178], !P3 ;  /* 0x00005e0004007a0c */ /* 0x000fe40005f61270 */
[----:B---3--:R-:W-:Y:S01]  /*4430*/  IADD3 R23, R5, c[0x0][0x198], RZ ;  /* 0x0000660005177a10 */ /* 0x008fe20007ffe0ff */
[----:B------:R-:W-:Y:S01]  /*4440*/  IMAD.U32 R0, RZ, RZ, UR7 ;  /* 0x00000007ff007e24 */ /* 0x000fe2000f8e00ff */
[----:B------:R0:W-:Y:S01]  /*4450*/  @P1 STG.E.U16 [R20.64], R10 ;  /* 0x0000000a14001986 */ /* 0x0001e2000c10151e */
[----:B------:R-:W-:-:S02]  /*4460*/  IADD3 R2, R2, 0xd, RZ ;  /* 0x0000000d02027810 */ /* 0x000fc40007ffe0ff */
[----:B------:R-:W-:Y:S01]  /*4470*/  IADD3 R31, R23, c[0x0][0x198], RZ ;  /* 0x00006600171f7a10 */ /* 0x000fe20007ffe0ff */
[----:B------:R1:W-:Y:S01]  /*4480*/  @P0 STG.E.U16 [R26.64], R8 ;  /* 0x000000081a000986 */ /* 0x0003e2000c10151e */
[C---:B------:R-:W-:Y:S02]  /*4490*/  ISETP.LT.AND P0, PT, R3.reuse, c[0x0][0x178], !P2 ;  /* 0x00005e0003007a0c */ /* 0x040fe40005701270 */
[----:B------:R-:W-:Y:S01]  /*44a0*/  ISETP.LT.AND P2, PT, R4, c[0x0][0x178], !P2 ;  /* 0x00005e0004007a0c */ /* 0x000fe20005741270 */
[----:B------:R2:W-:Y:S01]  /*44b0*/  @P5 STG.E.U16 [R28.64], R13 ;  /* 0x0000000d1c005986 */ /* 0x0005e2000c10151e */
[----:B------:R-:W-:Y:S02]  /*44c0*/  IADD3 R0, R0, 0xe, RZ ;  /* 0x0000000e00007810 */ /* 0x000fe40007ffe0ff */
[----:B------:R-:W-:Y:S01]  /*44d0*/  ISETP.LT.AND P5, PT, R3, c[0x0][0x178], !P6 ;  /* 0x00005e0003007a0c */ /* 0x000fe200077a1270 */
[----:B0-----:R-:W-:Y:S01]  /*44e0*/  IMAD.WIDE R20, R5, 0x2, R24 ;  /* 0x0000000205147825 */ /* 0x001fe200078e0218 */
[----:B------:R-:W-:-:S02]  /*44f0*/  ISETP.GE.AND P4, PT, R2, c[0x0][0x17c], PT ;  /* 0x00005f0002007a0c */ /* 0x000fc40003f86270 */
[----:B------:R-:W-:Y:S01]  /*4500*/  ISETP.GE.AND P1, PT, R0, c[0x0][0x17c], PT ;  /* 0x00005f0000007a0c */ /* 0x000fe20003f26270 */
[----:B------:R-:W-:Y:S01]  /*4510*/  IMAD.U32 R0, RZ, RZ, UR7 ;  /* 0x00000007ff007e24 */ /* 0x000fe2000f8e00ff */
[----:B------:R-:W-:Y:S01]  /*4520*/  PRMT R2, R13, 0x7632, R2 ;  /* 0x000076320d027816 */ /* 0x000fe20000000002 */
[----:B-1----:R-:W-:Y:S01]  /*4530*/  IMAD.WIDE R26, R31, 0x2, R6 ;  /* 0x000000021f1a7825 */ /* 0x002fe200078e0206 */
[----:B------:R-:W-:Y:S01]  /*4540*/  PRMT R5, R15, 0x7632, R5 ;  /* 0x000076320f057816 */ /* 0x000fe20000000005 */
[----:B------:R0:W-:Y:S01]  /*4550*/  @P3 STG.E.U16 [R20.64], R15 ;  /* 0x0000000f14003986 */ /* 0x0001e2000c10151e */
[----:B------:R-:W-:Y:S01]  /*4560*/  IADD3 R0, R0, 0xf, RZ ;  /* 0x0000000f00007810 */ /* 0x000fe20007ffe0ff */
[----:B--2---:R-:W-:Y:S01]  /*4570*/  IMAD.WIDE R12, R23, 0x2, R6 ;  /* 0x00000002170c7825 */ /* 0x004fe200078e0206 */
[----:B------:R-:W-:Y:S02]  /*4580*/  ISETP.LT.AND P6, PT, R4, c[0x0][0x178], !P6 ;  /* 0x00005e0004007a0c */ /* 0x000fe400077c1270 */
[----:B------:R-:W-:Y:S01]  /*4590*/  IADD3 R29, R31, c[0x0][0x198], RZ ;  /* 0x000066001f1d7a10 */ /* 0x000fe20007ffe0ff */
[----:B------:R-:W-:Y:S01]  /*45a0*/  IMAD.WIDE R22, R23, 0x2, R24 ;  /* 0x0000000217167825 */ /* 0x000fe200078e0218 */
[----:B------:R1:W-:Y:S01]  /*45b0*/  @P0 STG.E.U16 [R12.64], R2 ;  /* 0x000000020c000986 */ /* 0x0003e2000c10151e */
[----:B------:R-:W-:-:S02]  /*45c0*/  ISETP.GE.AND P3, PT, R0, c[0x0][0x17c], PT ;  /* 0x00005f0000007a0c */ /* 0x000fc40003f66270 */
[----:B------:R-:W-:Y:S01]  /*45d0*/  PRMT R0, R9, 0x7632, R0 ;  /* 0x0000763209007816 */ /* 0x000fe20000000000 */
[----:B------:R2:W-:Y:S01]  /*45e0*/  @P2 STG.E.U16 [R22.64], R5 ;  /* 0x0000000516002986 */ /* 0x0005e2000c10151e */
[C---:B------:R-:W-:Y:S02]  /*45f0*/  ISETP.LT.AND P2, PT, R3.reuse, c[0x0][0x178], !P1 ;  /* 0x00005e0003007a0c */ /* 0x040fe40004f41270 */
[C---:B------:R-:W-:Y:S01]  /*4600*/  ISETP.LT.AND P1, PT, R4.reuse, c[0x0][0x178], !P1 ;  /* 0x00005e0004007a0c */ /* 0x040fe20004f21270 */
[----:B------:R3:W-:Y:S01]  /*4610*/  @P5 STG.E.U16 [R26.64], R9 ;  /* 0x000000091a005986 */ /* 0x0007e2000c10151e */
[----:B------:R-:W-:Y:S02]  /*4620*/  ISETP.LT.AND P5, PT, R3, c[0x0][0x178], !P4 ;  /* 0x00005e0003007a0c */ /* 0x000fe400067a1270 */
[----:B------:R-:W-:Y:S02]  /*4630*/  ISETP.LT.AND P4, PT, R4, c[0x0][0x178], !P4 ;  /* 0x00005e0004007a0c */ /* 0x000fe40006781270 */
[----:B0-----:R-:W-:-:S02]  /*4640*/  IADD3 R15, R29, c[0x0][0x198], RZ ;  /* 0x000066001d0f7a10 */ /* 0x001fc40007ffe0ff */
[----:B------:R-:W-:Y:S01]  /*4650*/  ISETP.LT.AND P0, PT, R3, c[0x0][0x178], !P3 ;  /* 0x00005e0003007a0c */ /* 0x000fe20005f01270 */
[----:B-1----:R-:W-:Y:S01]  /*4660*/  IMAD.WIDE R2, R31, 0x2, R24 ;  /* 0x000000021f027825 */ /* 0x002fe200078e0218 */
[----:B------:R-:W-:Y:S02]  /*4670*/  ISETP.LT.AND P3, PT, R4, c[0x0][0x178], !P3 ;  /* 0x00005e0004007a0c */ /* 0x000fe40005f61270 */
[----:B------:R-:W-:Y:S01]  /*4680*/  IADD3 R21, R15, c[0x0][0x198], RZ ;  /* 0x000066000f157a10 */ /* 0x000fe20007ffe0ff */
[----:B--2---:R-:W-:Y:S01]  /*4690*/  IMAD.WIDE R4, R29, 0x2, R6 ;  /* 0x000000021d047825 */ /* 0x004fe200078e0206 */
[----:B------:R-:W-:Y:S01]  /*46a0*/  PRMT R10, R11, 0x7632, R10 ;  /* 0x000076320b0a7816 */ /* 0x000fe2000000000a */
[----:B------:R0:W-:Y:S02]  /*46b0*/  @P6 STG.E.U16 [R2.64], R11 ;  /* 0x0000000b02006986 */ /* 0x0001e4000c10151e */
[----:B---3--:R-:W-:Y:S02]  /*46c0*/  IMAD.WIDE R8, R29, 0x2, R24 ;  /* 0x000000021d087825 */ /* 0x008fe400078e0218 */
[----:B------:R1:W-:Y:S02]  /*46d0*/  @P5 STG.E.U16 [R4.64], R0 ;  /* 0x0000000004005986 */ /* 0x0003e4000c10151e */
[----:B------:R-:W-:-:S02]  /*46e0*/  IMAD.WIDE R12, R15, 0x2, R6 ;  /* 0x000000020f0c7825 */ /* 0x000fc400078e0206 */
[----:B------:R1:W-:Y:S02]  /*46f0*/  @P4 STG.E.U16 [R8.64], R10 ;  /* 0x0000000a08004986 */ /* 0x0003e4000c10151e */
[----:B------:R-:W-:Y:S01]  /*4700*/  IMAD.WIDE R14, R15, 0x2, R24 ;  /* 0x000000020f0e7825 */ /* 0x000fe200078e0218 */
[----:B0-----:R-:W-:Y:S01]  /*4710*/  PRMT R3, R17, 0x7632, R3 ;  /* 0x0000763211037816 */ /* 0x001fe20000000003 */
[----:B------:R1:W-:Y:S02]  /*4720*/  @P2 STG.E.U16 [R12.64], R17 ;  /* 0x000000110c002986 */ /* 0x0003e4000c10151e */
[C---:B------:R-:W-:Y:S02]  /*4730*/  IMAD.WIDE R6, R21.reuse, 0x2, R6 ;  /* 0x0000000215067825 */ /* 0x040fe400078e0206 */
[----:B------:R1:W-:Y:S02]  /*4740*/  @P1 STG.E.U16 [R14.64], R19 ;  /* 0x000000130e001986 */ /* 0x0003e4000c10151e */
[----:B------:R-:W-:-:S02]  /*4750*/  IMAD.WIDE R24, R21, 0x2, R24 ;  /* 0x0000000215187825 */ /* 0x000fc400078e0218 */
[----:B------:R1:W-:Y:S01]  /*4760*/  @P0 STG.E.U16 [R6.64], R3 ;  /* 0x0000000306000986 */ /* 0x0003e2000c10151e */
[----:B------:R-:W-:Y:S05]  /*4770*/  @!P3 EXIT ;  /* 0x000000000000b94d */ /* 0x000fea0003800000 */
[----:B-1----:R-:W-:-:S05]  /*4780*/  PRMT R12, R19, 0x7632, R12 ;  /* 0x00007632130c7816 */ /* 0x002fca000000000c */
[----:B------:R-:W-:Y:S01]  /*4790*/  STG.E.U16 [R24.64], R12 ;  /* 0x0000000c18007986 */ /* 0x000fe2000c10151e */
[----:B------:R-:W-:Y:S05]  /*47a0*/  EXIT ;  /* 0x000000000000794d */ /* 0x000fea0003800000 */
.L_x_4:
[----:B------:R-:W-:-:S00]  /*47b0*/  BRA `(.L_x_4) ;  /* 0xfffffff000007947 */ /* 0x000fc0000383ffff */
[----:B------:R-:W-:-:S00]  /*47c0*/  NOP ;  /* 0x0000000000007918 */ /* 0x000fc00000000000 */
        /* <DEDUP_REMOVED lines=11> */
.L_x_5:


//--------------------- .nv.shared.matmul_kernel  --------------------------
	.section	.nv.shared.matmul_kernel,"aw",@nobits
	.sectionflags	@""
	.align	16
